	.target	sm_90a

	.elftype	@"ET_EXEC"


//--------------------- .note.nv.tkinfo           --------------------------
	.section	.note.nv.tkinfo,"",@"SHT_NOTE"
	.sectionflags	@"SHF_NOTE_NV_TKINFO"
	.tkinfo
        /*0018*/ 	.word	0x00000002
        /*0030*/ 	.string	""
        /*0030*/ 	.string	"ptxas"
        /*0030*/ 	.string	"Cuda compilation tools, release 13.0, V13.0.88"
        /*0030*/ 	.string	"Build cuda_13.0.r13.0/compiler.36424714_0"
        /*0030*/ 	.string	"-arch sm_90a -m 64 "



//--------------------- .note.nv.cuinfo           --------------------------
	.section	.note.nv.cuinfo,"",@"SHT_NOTE"
	.sectionflags	@"SHF_NOTE_NV_CUINFO"
        /*0018*/ 	.short	0x0002
        /*001a*/ 	.short	0x005a
        /*001c*/ 	.short	0x0082
	.zero		2


//--------------------- .nv.info                  --------------------------
	.section	.nv.info,"",@"SHT_CUDA_INFO"
	.align	4


	//----- nvinfo : EIATTR_REGCOUNT
	.align		4
        /*0000*/ 	.byte	0x04, 0x2f
        /*0002*/ 	.short	(.L_15 - .L_14)
	.align		4
.L_14:
        /*0004*/ 	.word	index@(_ZN7cutlass13device_kernelINS_4gemm6kernel13GemmUniversalIN4cute5tupleIJiiiiEEENS1_10collective13CollectiveMmaINS1_34MainloopSm90TmaGmmaWarpSpecializedILi3ENS5_IJNS4_1CILi1EEESB_SB_EEENS1_32KernelTmaWarpSpecializedPingpongEEENS5_IJNSA_ILi64EEENSA_ILi128EEESG_EEENS_10bfloat16_tENS5_IJlSB_lEEESI_SJ_NS4_8TiledMMAINS4_8MMA_AtomIJNS4_4SM904GMMA28MMA_64x128x16_F32BF16BF16_SSILNSN_5MajorE0ELSP_0ELNSN_7ScaleInE1ELSQ_1EEEEEENS4_6LayoutISC_NS5_IJNSA_ILi0EEESU_SU_EEEEENS5_IJNS4_10UnderscoreESX_SX_EEEEENS4_13SM90_TMA_LOADENS4_14ComposedLayoutINS4_7SwizzleILi3ELi4ELi3EEENS4_18smem_ptr_flag_bitsILi16EEENST_INS5_IJNSA_ILi8EEESF_EEENS5_IJSF_SB_EEEEEEEvNS4_8identityES10_S1A_vS1B_EENS_8epilogue10collective6detail29Sm90TmaWarpSpecializedAdapterINS1E_15DefaultEpilogueISI_SJ_SJ_NS1D_6thread17LinearCombinationISI_Li1EffLNS1I_9ScaleType4KindE0ELNS_15FloatRoundStyleE2ESI_EENS1_15EpilogueDefaultEEEEEvvEEEEvNT_6ParamsE)
        /*0008*/ 	.word	0x000000a8


	//----- nvinfo : EIATTR_FRAME_SIZE
	.align		4
.L_15:
        /*000c*/ 	.byte	0x04, 0x11
        /*000e*/ 	.short	(.L_17 - .L_16)
	.align		4
.L_16:
        /*0010*/ 	.word	index@(_ZN7cutlass13device_kernelINS_4gemm6kernel13GemmUniversalIN4cute5tupleIJiiiiEEENS1_10collective13CollectiveMmaINS1_34MainloopSm90TmaGmmaWarpSpecializedILi3ENS5_IJNS4_1CILi1EEESB_SB_EEENS1_32KernelTmaWarpSpecializedPingpongEEENS5_IJNSA_ILi64EEENSA_ILi128EEESG_EEENS_10bfloat16_tENS5_IJlSB_lEEESI_SJ_NS4_8TiledMMAINS4_8MMA_AtomIJNS4_4SM904GMMA28MMA_64x128x16_F32BF16BF16_SSILNSN_5MajorE0ELSP_0ELNSN_7ScaleInE1ELSQ_1EEEEEENS4_6LayoutISC_NS5_IJNSA_ILi0EEESU_SU_EEEEENS5_IJNS4_10UnderscoreESX_SX_EEEEENS4_13SM90_TMA_LOADENS4_14ComposedLayoutINS4_7SwizzleILi3ELi4ELi3EEENS4_18smem_ptr_flag_bitsILi16EEENST_INS5_IJNSA_ILi8EEESF_EEENS5_IJSF_SB_EEEEEEEvNS4_8identityES10_S1A_vS1B_EENS_8epilogue10collective6detail29Sm90TmaWarpSpecializedAdapterINS1E_15DefaultEpilogueISI_SJ_SJ_NS1D_6thread17LinearCombinationISI_Li1EffLNS1I_9ScaleType4KindE0ELNS_15FloatRoundStyleE2ESI_EENS1_15EpilogueDefaultEEEEEvvEEEEvNT_6ParamsE)
        /*0014*/ 	.word	0x00000008


	//----- nvinfo : EIATTR_MIN_STACK_SIZE
	.align		4
.L_17:
        /*0018*/ 	.byte	0x04, 0x12
        /*001a*/ 	.short	(.L_19 - .L_18)
	.align		4
.L_18:
        /*001c*/ 	.word	index@(_ZN7cutlass13device_kernelINS_4gemm6kernel13GemmUniversalIN4cute5tupleIJiiiiEEENS1_10collective13CollectiveMmaINS1_34MainloopSm90TmaGmmaWarpSpecializedILi3ENS5_IJNS4_1CILi1EEESB_SB_EEENS1_32KernelTmaWarpSpecializedPingpongEEENS5_IJNSA_ILi64EEENSA_ILi128EEESG_EEENS_10bfloat16_tENS5_IJlSB_lEEESI_SJ_NS4_8TiledMMAINS4_8MMA_AtomIJNS4_4SM904GMMA28MMA_64x128x16_F32BF16BF16_SSILNSN_5MajorE0ELSP_0ELNSN_7ScaleInE1ELSQ_1EEEEEENS4_6LayoutISC_NS5_IJNSA_ILi0EEESU_SU_EEEEENS5_IJNS4_10UnderscoreESX_SX_EEEEENS4_13SM90_TMA_LOADENS4_14ComposedLayoutINS4_7SwizzleILi3ELi4ELi3EEENS4_18smem_ptr_flag_bitsILi16EEENST_INS5_IJNSA_ILi8EEESF_EEENS5_IJSF_SB_EEEEEEEvNS4_8identityES10_S1A_vS1B_EENS_8epilogue10collective6detail29Sm90TmaWarpSpecializedAdapterINS1E_15DefaultEpilogueISI_SJ_SJ_NS1D_6thread17LinearCombinationISI_Li1EffLNS1I_9ScaleType4KindE0ELNS_15FloatRoundStyleE2ESI_EENS1_15EpilogueDefaultEEEEEvvEEEEvNT_6ParamsE)
        /*0020*/ 	.word	0x00000008
.L_19:


//--------------------- .nv.compat                --------------------------
	.section	.nv.compat,"",@"SHT_CUDA_COMPAT_INFO"
	.align	4
        /*0000*/ 	.byte	0x02, 0x09, 0x01, 0x00, 0x02, 0x02, 0x04, 0x00, 0x02, 0x05, 0x05, 0x00, 0x03, 0x07, 0x01, 0x01
        /*0010*/ 	.byte	0x02, 0x03, 0x01, 0x00, 0x02, 0x06, 0x01, 0x00, 0x04, 0x0b, 0x08, 0x00, 0x00, 0x00, 0x00, 0x00
        /*0020*/ 	.byte	0x00, 0x00, 0x00, 0x00


//--------------------- .nv.info._ZN7cutlass13device_kernelINS_4gemm6kernel13GemmUniversalIN4cute5tupleIJiiiiEEENS1_10collective13CollectiveMmaINS1_34MainloopSm90TmaGmmaWarpSpecializedILi3ENS5_IJNS4_1CILi1EEESB_SB_EEENS1_32KernelTmaWarpSpecializedPingpongEEENS5_IJNSA_ILi64EEENSA_ILi128EEESG_EEENS_10bfloat16_tENS5_IJlSB_lEEESI_SJ_NS4_8TiledMMAINS4_8MMA_AtomIJNS4_4SM904GMMA28MMA_64x128x16_F32BF16BF16_SSILNSN_5MajorE0ELSP_0ELNSN_7ScaleInE1ELSQ_1EEEEEENS4_6LayoutISC_NS5_IJNSA_ILi0EEESU_SU_EEEEENS5_IJNS4_10UnderscoreESX_SX_EEEEENS4_13SM90_TMA_LOADENS4_14ComposedLayoutINS4_7SwizzleILi3ELi4ELi3EEENS4_18smem_ptr_flag_bitsILi16EEENST_INS5_IJNSA_ILi8EEESF_EEENS5_IJSF_SB_EEEEEEEvNS4_8identityES10_S1A_vS1B_EENS_8epilogue10collective6detail29Sm90TmaWarpSpecializedAdapterINS1E_15DefaultEpilogueISI_SJ_SJ_NS1D_6thread17LinearCombinationISI_Li1EffLNS1I_9ScaleType4KindE0ELNS_15FloatRoundStyleE2ESI_EENS1_15EpilogueDefaultEEEEEvvEEEEvNT_6ParamsE --------------------------
	.section	.nv.info._ZN7cutlass13device_kernelINS_4gemm6kernel13GemmUniversalIN4cute5tupleIJiiiiEEENS1_10collective13CollectiveMmaINS1_34MainloopSm90TmaGmmaWarpSpecializedILi3ENS5_IJNS4_1CILi1EEESB_SB_EEENS1_32KernelTmaWarpSpecializedPingpongEEENS5_IJNSA_ILi64EEENSA_ILi128EEESG_EEENS_10bfloat16_tENS5_IJlSB_lEEESI_SJ_NS4_8TiledMMAINS4_8MMA_AtomIJNS4_4SM904GMMA28MMA_64x128x16_F32BF16BF16_SSILNSN_5MajorE0ELSP_0ELNSN_7ScaleInE1ELSQ_1EEEEEENS4_6LayoutISC_NS5_IJNSA_ILi0EEESU_SU_EEEEENS5_IJNS4_10UnderscoreESX_SX_EEEEENS4_13SM90_TMA_LOADENS4_14ComposedLayoutINS4_7SwizzleILi3ELi4ELi3EEENS4_18smem_ptr_flag_bitsILi16EEENST_INS5_IJNSA_ILi8EEESF_EEENS5_IJSF_SB_EEEEEEEvNS4_8identityES10_S1A_vS1B_EENS_8epilogue10collective6detail29Sm90TmaWarpSpecializedAdapterINS1E_15DefaultEpilogueISI_SJ_SJ_NS1D_6thread17LinearCombinationISI_Li1EffLNS1I_9ScaleType4KindE0ELNS_15FloatRoundStyleE2ESI_EENS1_15EpilogueDefaultEEEEEvvEEEEvNT_6ParamsE,"",@"SHT_CUDA_INFO"
	.sectionflags	@""
	.align	4


	//----- nvinfo : EIATTR_CUDA_API_VERSION
	.align		4
        /*0000*/ 	.byte	0x04, 0x37
        /*0002*/ 	.short	(.L_21 - .L_20)
.L_20:
        /*0004*/ 	.word	0x00000082


	//----- nvinfo : EIATTR_KPARAM_INFO
	.align		4
.L_21:
        /*0008*/ 	.byte	0x04, 0x17
        /*000a*/ 	.short	(.L_23 - .L_22)
.L_22:
        /*000c*/ 	.word	0x00000000
        /*0010*/ 	.short	0x0000
        /*0012*/ 	.short	0x0070
        /*0014*/ 	.byte	0x00, 0xf0, 0x01, 0x10


	//----- nvinfo : EIATTR_SPARSE_MMA_MASK
	.align		4
.L_23:
        /*0018*/ 	.byte	0x03, 0x50
        /*001a*/ 	.short	0x0000


	//----- nvinfo : EIATTR_MAXREG_COUNT
	.align		4
        /*001c*/ 	.byte	0x03, 0x1b
        /*001e*/ 	.short	0x00a8


	//----- nvinfo : EIATTR_NUM_BARRIERS
	.align		4
        /*0020*/ 	.byte	0x02, 0x4c
        /*0022*/ 	.byte	0x01
	.zero		1


	//----- nvinfo : EIATTR_EXTERNS
	.align		4
        /*0024*/ 	.byte	0x04, 0x0f
        /*0026*/ 	.short	(.L_25 - .L_24)


	//   ....[0]....
	.align		4
.L_24:
        /*0028*/ 	.word	index@(__assertfail)


	//----- nvinfo : EIATTR_ANNOTATIONS
	.align		4
.L_25:
        /*002c*/ 	.byte	0x04, 0x55
        /*002e*/ 	.short	(.L_27 - .L_26)


	//   ....[0]....
.L_26:
        /*0030*/ 	.word	0x00000001
        /*0034*/ 	.byte	0xb0, 0x0a, 0x00, 0x00, 0x01, 0x00, 0x00, 0x00, 0xd0, 0x11, 0x00, 0x00, 0x01, 0x00, 0x00, 0x00
        /*0044*/ 	.byte	0x20, 0x64, 0x00, 0x00, 0x01, 0x00, 0x00, 0x00, 0xa0, 0x70, 0x00, 0x00


	//----- nvinfo : EIATTR_MERCURY_ISA_VERSION
	.align		4
.L_27:
        /*0050*/ 	.byte	0x03, 0x5f
        /*0052*/ 	.short	0x0101


	//----- nvinfo : EIATTR_INT_WARP_WIDE_INSTR_OFFSETS
	.align		4
        /*0054*/ 	.byte	0x04, 0x31
        /*0056*/ 	.short	(.L_29 - .L_28)


	//   ....[0]....
.L_28:
        /*0058*/ 	.word	0x000003d0


	//   ....[1]....
        /*005c*/ 	.word	0x000003f0


	//   ....[2]....
        /*0060*/ 	.word	0x00000470


	//   ....[3]....
        /*0064*/ 	.word	0x00000480


	//   ....[4]....
        /*0068*/ 	.word	0x00000490


	//   ....[5]....
        /*006c*/ 	.word	0x000004b0


	//   ....[6]....
        /*0070*/ 	.word	0x00000540


	//   ....[7]....
        /*0074*/ 	.word	0x00000560


	//----- nvinfo : EIATTR_COOP_GROUP_MASK_REGIDS
	.align		4
.L_29:
        /*0078*/ 	.byte	0x04, 0x29
        /*007a*/ 	.short	(.L_31 - .L_30)


	//   ....[0]....
.L_30:
        /*007c*/ 	.word	0xffffffff


	//   ....[1]....
        /*0080*/ 	.word	0xffffffff


	//   ....[2]....
        /*0084*/ 	.word	0xffffffff


	//   ....[3]....
        /*0088*/ 	.word	0xffffffff


	//   ....[4]....
        /*008c*/ 	.word	0xffffffff


	//   ....[5]....
        /*0090*/ 	.word	0xffffffff


	//----- nvinfo : EIATTR_COOP_GROUP_INSTR_OFFSETS
	.align		4
.L_31:
        /*0094*/ 	.byte	0x04, 0x28
        /*0096*/ 	.short	(.L_33 - .L_32)


	//   ....[0]....
.L_32:
        /*0098*/ 	.word	0x00000070


	//   ....[1]....
        /*009c*/ 	.word	0x00000080


	//   ....[2]....
        /*00a0*/ 	.word	0x00000140


	//   ....[3]....
        /*00a4*/ 	.word	0x000002b0


	//   ....[4]....
        /*00a8*/ 	.word	0x000002f0


	//   ....[5]....
        /*00ac*/ 	.word	0x00000330


	//----- nvinfo : EIATTR_REG_RECONFIG
	.align		4
.L_33:
        /*00b0*/ 	.byte	0x01, 0x54
	.zero		2


	//----- nvinfo : EIATTR_SYSCALL_OFFSETS
	.align		4
        /*00b4*/ 	.byte	0x04, 0x46
        /*00b6*/ 	.short	(.L_35 - .L_34)


	//   ....[0]....
.L_34:
        /*00b8*/ 	.word	0x00001650


	//----- nvinfo : EIATTR_MBARRIER_INSTR_OFFSETS
	.align		4
.L_35:
        /*00bc*/ 	.byte	0x04, 0x39
        /*00be*/ 	.short	(.L_37 - .L_36)


	//   ....[0]....
.L_36:
        /*00c0*/ 	.word	0x00000240
        /*00c4*/ 	.word	0x000000ff
        /*00c8*/ 	.word	0x00000000
        /*00cc*/ 	.short	0x0100
        /*00ce*/ 	.byte	0x08
	.zero		1


	//   ....[1]....
        /*00d0*/ 	.word	0x00000250
        /*00d4*/ 	.word	0x000000ff
        /*00d8*/ 	.word	0x00000018
        /*00dc*/ 	.short	0x0100
        /*00de*/ 	.byte	0x08
	.zero		1


	//   ....[2]....
        /*00e0*/ 	.word	0x00000260
        /*00e4*/ 	.word	0x000000ff
        /*00e8*/ 	.word	0x00000008
        /*00ec*/ 	.short	0x0100
        /*00ee*/ 	.byte	0x08
	.zero		1


	//   ....[3]....
        /*00f0*/ 	.word	0x00000270
        /*00f4*/ 	.word	0x000000ff
        /*00f8*/ 	.word	0x00000020
        /*00fc*/ 	.short	0x0100
        /*00fe*/ 	.byte	0x08
	.zero		1


	//   ....[4]....
        /*0100*/ 	.word	0x00000280
        /*0104*/ 	.word	0x000000ff
        /*0108*/ 	.word	0x00000010
        /*010c*/ 	.short	0x0100
        /*010e*/ 	.byte	0x08
	.zero		1


	//   ....[5]....
        /*0110*/ 	.word	0x00000290
        /*0114*/ 	.word	0x000000ff
        /*0118*/ 	.word	0x00000028
        /*011c*/ 	.short	0x0100
        /*011e*/ 	.byte	0x08
	.zero		1


	//   ....[6]....
        /*0120*/ 	.word	0x000005a0
        /*0124*/ 	.word	0x000000ff
        /*0128*/ 	.word	0x00000060
        /*012c*/ 	.short	0x0100
        /*012e*/ 	.byte	0x08
	.zero		1


	//   ....[7]....
        /*0130*/ 	.word	0x00000610
        /*0134*/ 	.word	0x000000ff
        /*0138*/ 	.word	0x00000068
        /*013c*/ 	.short	0x0100
        /*013e*/ 	.byte	0x08
	.zero		1


	//   ....[8]....
        /*0140*/ 	.word	0x00000630
        /*0144*/ 	.word	0x000000ff
        /*0148*/ 	.word	0x00000040
        /*014c*/ 	.short	0x0100
        /*014e*/ 	.byte	0x09
	.zero		1


	//   ....[9]....
        /*0150*/ 	.word	0x00000640
        /*0154*/ 	.word	0x000000ff
        /*0158*/ 	.word	0x00000048
        /*015c*/ 	.short	0x0100
        /*015e*/ 	.byte	0x09
	.zero		1


	//   ....[10]....
        /*0160*/ 	.word	0x00000650
        /*0164*/ 	.word	0x000000ff
        /*0168*/ 	.word	0x00000050
        /*016c*/ 	.short	0x0100
        /*016e*/ 	.byte	0x09
	.zero		1


	//   ....[11]....
        /*0170*/ 	.word	0x00000660
        /*0174*/ 	.word	0x000000ff
        /*0178*/ 	.word	0x00000058
        /*017c*/ 	.short	0x0100
        /*017e*/ 	.byte	0x09
	.zero		1


	//   ....[12]....
        /*0180*/ 	.word	0x00001510
        /*0184*/ 	.word	0x000000ff
        /*0188*/ 	.word	0xfffffff8
        /*018c*/ 	.short	0x010a
        /*018e*/ 	.byte	0x2b
	.zero		1


	//   ....[13]....
        /*0190*/ 	.word	0x000016d0
        /*0194*/ 	.word	0x00000003
        /*0198*/ 	.word	0x00000000
        /*019c*/ 	.short	0x010a
        /*019e*/ 	.byte	0x3f
	.zero		1


	//   ....[14]....
        /*01a0*/ 	.word	0x00001730
        /*01a4*/ 	.word	0x00000003
        /*01a8*/ 	.word	0x00000000
        /*01ac*/ 	.short	0x010a
        /*01ae*/ 	.byte	0x3f
	.zero		1


	//   ....[15]....
        /*01b0*/ 	.word	0x00001c50
        /*01b4*/ 	.word	0x000000ff
        /*01b8*/ 	.word	0x00000000
        /*01bc*/ 	.short	0x010a
        /*01be*/ 	.byte	0x08
	.zero		1


	//   ....[16]....
        /*01c0*/ 	.word	0x00001c90
        /*01c4*/ 	.word	0x000000ff
        /*01c8*/ 	.word	0x00000000
        /*01cc*/ 	.short	0x010a
        /*01ce*/ 	.byte	0x08
	.zero		1


	//   ....[17]....
        /*01d0*/ 	.word	0x000020b0
        /*01d4*/ 	.word	0x000000ff
        /*01d8*/ 	.word	0x00000000
        /*01dc*/ 	.short	0x0101
        /*01de*/ 	.byte	0x08
	.zero		1


	//   ....[18]....
        /*01e0*/ 	.word	0x000021b0
        /*01e4*/ 	.word	0x00000003
        /*01e8*/ 	.word	0x00000000
        /*01ec*/ 	.short	0x0101
        /*01ee*/ 	.byte	0x2e
	.zero		1


	//   ....[19]....
        /*01f0*/ 	.word	0x00002280
        /*01f4*/ 	.word	0x000000ff
        /*01f8*/ 	.word	0x00000000
        /*01fc*/ 	.short	0x0101
        /*01fe*/ 	.byte	0x06
	.zero		1


	//   ....[20]....
        /*0200*/ 	.word	0x000022f0
        /*0204*/ 	.word	0x000000ff
        /*0208*/ 	.word	0x00000008
        /*020c*/ 	.short	0x010a
        /*020e*/ 	.byte	0x2b
	.zero		1


	//   ....[21]....
        /*0210*/ 	.word	0x00006460
        /*0214*/ 	.word	0x00000000
        /*0218*/ 	.word	0x00000000
        /*021c*/ 	.short	0x0101
        /*021e*/ 	.byte	0x2e
	.zero		1


	//   ....[22]....
        /*0220*/ 	.word	0x00006d50
        /*0224*/ 	.word	0x0000000b
        /*0228*/ 	.word	0x00000018
        /*022c*/ 	.short	0x010a
        /*022e*/ 	.byte	0x3f
	.zero		1


	//   ....[23]....
        /*0230*/ 	.word	0x000071d0
        /*0234*/ 	.word	0x00000006
        /*0238*/ 	.word	0x00000068
        /*023c*/ 	.short	0x0101
        /*023e*/ 	.byte	0x3f
	.zero		1


	//   ....[24]....
        /*0240*/ 	.word	0x000078f0
        /*0244*/ 	.word	0x00000007
        /*0248*/ 	.word	0x00000000
        /*024c*/ 	.short	0x010a
        /*024e*/ 	.byte	0x3f
	.zero		1


	//   ....[25]....
        /*0250*/ 	.word	0x00007970
        /*0254*/ 	.word	0x00000004
        /*0258*/ 	.word	0x00000000
        /*025c*/ 	.short	0x010a
        /*025e*/ 	.byte	0x3f
	.zero		1


	//   ....[26]....
        /*0260*/ 	.word	0x00007a00
        /*0264*/ 	.word	0x00000005
        /*0268*/ 	.word	0x00000000
        /*026c*/ 	.short	0x010a
        /*026e*/ 	.byte	0x3f
	.zero		1


	//   ....[27]....
        /*0270*/ 	.word	0x00007a70
        /*0274*/ 	.word	0x00000003
        /*0278*/ 	.word	0xfffffff8
        /*027c*/ 	.short	0x010a
        /*027e*/ 	.byte	0x3f
	.zero		1


	//   ....[28]....
        /*0280*/ 	.word	0x00007ac0
        /*0284*/ 	.word	0x00000003
        /*0288*/ 	.word	0x00000000
        /*028c*/ 	.short	0x010a
        /*028e*/ 	.byte	0x3f
	.zero		1


	//   ....[29]....
        /*0290*/ 	.word	0x00007b20
        /*0294*/ 	.word	0x00000004
        /*0298*/ 	.word	0x00000000
        /*029c*/ 	.short	0x010a
        /*029e*/ 	.byte	0x3f
	.zero		1


	//   ....[30]....
        /*02a0*/ 	.word	0x00007b80
        /*02a4*/ 	.word	0x00000003
        /*02a8*/ 	.word	0x00000008
        /*02ac*/ 	.short	0x010a
        /*02ae*/ 	.byte	0x3f
	.zero		1


	//   ....[31]....
        /*02b0*/ 	.word	0x00007c50
        /*02b4*/ 	.word	0x0000000b
        /*02b8*/ 	.word	0x00000018
        /*02bc*/ 	.short	0x010a
        /*02be*/ 	.byte	0x3f
	.zero		1


	//   ....[32]....
        /*02c0*/ 	.word	0x00007d20
        /*02c4*/ 	.word	0x00000007
        /*02c8*/ 	.word	0x00000000
        /*02cc*/ 	.short	0x010a
        /*02ce*/ 	.byte	0x3f
	.zero		1


	//   ....[33]....
        /*02d0*/ 	.word	0x00007d70
        /*02d4*/ 	.word	0x00000004
        /*02d8*/ 	.word	0x00000000
        /*02dc*/ 	.short	0x010a
        /*02de*/ 	.byte	0x3f
	.zero		1


	//----- nvinfo : EIATTR_NUM_MBARRIERS
	.align		4
.L_37:
        /*02e0*/ 	.byte	0x03, 0x38
        /*02e2*/ 	.short	0x000c


	//----- nvinfo : EIATTR_EXIT_INSTR_OFFSETS
	.align		4
        /*02e4*/ 	.byte	0x04, 0x1c
        /*02e6*/ 	.short	(.L_39 - .L_38)


	//   ....[0]....
.L_38:
        /*02e8*/ 	.word	0x00001160


	//   ....[1]....
        /*02ec*/ 	.word	0x000011c0


	//   ....[2]....
        /*02f0*/ 	.word	0x00006a80


	//   ....[3]....
        /*02f4*/ 	.word	0x00006ab0


	//   ....[4]....
        /*02f8*/ 	.word	0x00007a50


	//----- nvinfo : EIATTR_MAX_THREADS
	.align		4
.L_39:
        /*02fc*/ 	.byte	0x04, 0x05
        /*02fe*/ 	.short	(.L_41 - .L_40)
.L_40:
        /*0300*/ 	.word	0x00000180
        /*0304*/ 	.word	0x00000001
        /*0308*/ 	.word	0x00000001


	//----- nvinfo : EIATTR_CRS_STACK_SIZE
	.align		4
.L_41:
        /*030c*/ 	.byte	0x04, 0x1e
        /*030e*/ 	.short	(.L_43 - .L_42)
.L_42:
        /*0310*/ 	.word	0x00000000


	//----- nvinfo : EIATTR_CBANK_PARAM_SIZE
	.align		4
.L_43:
        /*0314*/ 	.byte	0x03, 0x19
        /*0316*/ 	.short	0x0470


	//----- nvinfo : EIATTR_PARAM_CBANK
	.align		4
        /*0318*/ 	.byte	0x04, 0x0a
        /*031a*/ 	.short	(.L_45 - .L_44)
	.align		4
.L_44:
        /*031c*/ 	.word	index@(.nv.constant0._ZN7cutlass13device_kernelINS_4gemm6kernel13GemmUniversalIN4cute5tupleIJiiiiEEENS1_10collective13CollectiveMmaINS1_34MainloopSm90TmaGmmaWarpSpecializedILi3ENS5_IJNS4_1CILi1EEESB_SB_EEENS1_32KernelTmaWarpSpecializedPingpongEEENS5_IJNSA_ILi64EEENSA_ILi128EEESG_EEENS_10bfloat16_tENS5_IJlSB_lEEESI_SJ_NS4_8TiledMMAINS4_8MMA_AtomIJNS4_4SM904GMMA28MMA_64x128x16_F32BF16BF16_SSILNSN_5MajorE0ELSP_0ELNSN_7ScaleInE1ELSQ_1EEEEEENS4_6LayoutISC_NS5_IJNSA_ILi0EEESU_SU_EEEEENS5_IJNS4_10UnderscoreESX_SX_EEEEENS4_13SM90_TMA_LOADENS4_14ComposedLayoutINS4_7SwizzleILi3ELi4ELi3EEENS4_18smem_ptr_flag_bitsILi16EEENST_INS5_IJNSA_ILi8EEESF_EEENS5_IJSF_SB_EEEEEEEvNS4_8identityES10_S1A_vS1B_EENS_8epilogue10collective6detail29Sm90TmaWarpSpecializedAdapterINS1E_15DefaultEpilogueISI_SJ_SJ_NS1D_6thread17LinearCombinationISI_Li1EffLNS1I_9ScaleType4KindE0ELNS_15FloatRoundStyleE2ESI_EENS1_15EpilogueDefaultEEEEEvvEEEEvNT_6ParamsE)
        /*0320*/ 	.short	0x0210
        /*0322*/ 	.short	0x0470


	//----- nvinfo : EIATTR_SW_WAR
	.align		4
.L_45:
        /*0324*/ 	.byte	0x04, 0x36
        /*0326*/ 	.short	(.L_47 - .L_46)
.L_46:
        /*0328*/ 	.word	0x00000008
.L_47:


//--------------------- .nv.callgraph             --------------------------
	.section	.nv.callgraph,"",@"SHT_CUDA_CALLGRAPH"
	.align	4
	.sectionentsize	8
	.align		4
        /*0000*/ 	.word	0x00000000
	.align		4
        /*0004*/ 	.word	0xffffffff
	.align		4
        /*0008*/ 	.word	index@(_ZN7cutlass13device_kernelINS_4gemm6kernel13GemmUniversalIN4cute5tupleIJiiiiEEENS1_10collective13CollectiveMmaINS1_34MainloopSm90TmaGmmaWarpSpecializedILi3ENS5_IJNS4_1CILi1EEESB_SB_EEENS1_32KernelTmaWarpSpecializedPingpongEEENS5_IJNSA_ILi64EEENSA_ILi128EEESG_EEENS_10bfloat16_tENS5_IJlSB_lEEESI_SJ_NS4_8TiledMMAINS4_8MMA_AtomIJNS4_4SM904GMMA28MMA_64x128x16_F32BF16BF16_SSILNSN_5MajorE0ELSP_0ELNSN_7ScaleInE1ELSQ_1EEEEEENS4_6LayoutISC_NS5_IJNSA_ILi0EEESU_SU_EEEEENS5_IJNS4_10UnderscoreESX_SX_EEEEENS4_13SM90_TMA_LOADENS4_14ComposedLayoutINS4_7SwizzleILi3ELi4ELi3EEENS4_18smem_ptr_flag_bitsILi16EEENST_INS5_IJNSA_ILi8EEESF_EEENS5_IJSF_SB_EEEEEEEvNS4_8identityES10_S1A_vS1B_EENS_8epilogue10collective6detail29Sm90TmaWarpSpecializedAdapterINS1E_15DefaultEpilogueISI_SJ_SJ_NS1D_6thread17LinearCombinationISI_Li1EffLNS1I_9ScaleType4KindE0ELNS_15FloatRoundStyleE2ESI_EENS1_15EpilogueDefaultEEEEEvvEEEEvNT_6ParamsE)
	.align		4
        /*000c*/ 	.word	index@(__assertfail)
	.align		4
        /*0010*/ 	.word	0x00000000
	.align		4
        /*0014*/ 	.word	0xfffffffe
	.align		4
        /*0018*/ 	.word	0x00000000
	.align		4
        /*001c*/ 	.word	0xfffffffd
	.align		4
        /*0020*/ 	.word	0x00000000
	.align		4
        /*0024*/ 	.word	0xfffffffc


//--------------------- .nv.constant4             --------------------------
	.section	.nv.constant4,"a",@progbits
	.align	8
	.align		8
.nv.constant4:
        /*0000*/ 	.dword	__assertfail
	.align		8
        /*0008*/ 	.dword	__unnamed_1
	.align		8
        /*0010*/ 	.dword	_ZN39_INTERNAL_88b3e758_4_k_cu_2dba15eb_28864cuda3std3__45__cpo5beginE
	.align		8
        /*0018*/ 	.dword	_ZN39_INTERNAL_88b3e758_4_k_cu_2dba15eb_28864cuda3std3__45__cpo3endE
	.align		8
        /*0020*/ 	.dword	_ZN39_INTERNAL_88b3e758_4_k_cu_2dba15eb_28864cuda3std3__45__cpo6cbeginE
	.align		8
        /*0028*/ 	.dword	_ZN39_INTERNAL_88b3e758_4_k_cu_2dba15eb_28864cuda3std3__45__cpo4cendE
	.align		8
        /*0030*/ 	.dword	_ZN39_INTERNAL_88b3e758_4_k_cu_2dba15eb_28864cuda3std3__441_GLOBAL__N__88b3e758_4_k_cu_2dba15eb_28866ignoreE
	.align		8
        /*0038*/ 	.dword	_ZN39_INTERNAL_88b3e758_4_k_cu_2dba15eb_28864cuda3std3__419piecewise_constructE
	.align		8
        /*0040*/ 	.dword	_ZN39_INTERNAL_88b3e758_4_k_cu_2dba15eb_28864cuda3std3__48in_placeE
	.align		8
        /*0048*/ 	.dword	_ZN39_INTERNAL_88b3e758_4_k_cu_2dba15eb_28864cuda3std6ranges3__45__cpo4swapE
	.align		8
        /*0050*/ 	.dword	_ZN39_INTERNAL_88b3e758_4_k_cu_2dba15eb_28864cuda3std6ranges3__45__cpo9iter_moveE
	.align		8
        /*0058*/ 	.dword	_ZN39_INTERNAL_88b3e758_4_k_cu_2dba15eb_28864cute7productE
	.align		8
        /*0060*/ 	.dword	_ZN39_INTERNAL_88b3e758_4_k_cu_2dba15eb_28864cute1_E
	.align		8
        /*0068*/ 	.dword	$str$22
	.align		8
        /*0070*/ 	.dword	$str$23


//--------------------- .text._ZN7cutlass13device_kernelINS_4gemm6kernel13GemmUniversalIN4cute5tupleIJiiiiEEENS1_10collective13CollectiveMmaINS1_34MainloopSm90TmaGmmaWarpSpecializedILi3ENS5_IJNS4_1CILi1EEESB_SB_EEENS1_32KernelTmaWarpSpecializedPingpongEEENS5_IJNSA_ILi64EEENSA_ILi128EEESG_EEENS_10bfloat16_tENS5_IJlSB_lEEESI_SJ_NS4_8TiledMMAINS4_8MMA_AtomIJNS4_4SM904GMMA28MMA_64x128x16_F32BF16BF16_SSILNSN_5MajorE0ELSP_0ELNSN_7ScaleInE1ELSQ_1EEEEEENS4_6LayoutISC_NS5_IJNSA_ILi0EEESU_SU_EEEEENS5_IJNS4_10UnderscoreESX_SX_EEEEENS4_13SM90_TMA_LOADENS4_14ComposedLayoutINS4_7SwizzleILi3ELi4ELi3EEENS4_18smem_ptr_flag_bitsILi16EEENST_INS5_IJNSA_ILi8EEESF_EEENS5_IJSF_SB_EEEEEEEvNS4_8identityES10_S1A_vS1B_EENS_8epilogue10collective6detail29Sm90TmaWarpSpecializedAdapterINS1E_15DefaultEpilogueISI_SJ_SJ_NS1D_6thread17LinearCombinationISI_Li1EffLNS1I_9ScaleType4KindE0ELNS_15FloatRoundStyleE2ESI_EENS1_15EpilogueDefaultEEEEEvvEEEEvNT_6ParamsE --------------------------
	.section	.text._ZN7cutlass13device_kernelINS_4gemm6kernel13GemmUniversalIN4cute5tupleIJiiiiEEENS1_10collective13CollectiveMmaINS1_34MainloopSm90TmaGmmaWarpSpecializedILi3ENS5_IJNS4_1CILi1EEESB_SB_EEENS1_32KernelTmaWarpSpecializedPingpongEEENS5_IJNSA_ILi64EEENSA_ILi128EEESG_EEENS_10bfloat16_tENS5_IJlSB_lEEESI_SJ_NS4_8TiledMMAINS4_8MMA_AtomIJNS4_4SM904GMMA28MMA_64x128x16_F32BF16BF16_SSILNSN_5MajorE0ELSP_0ELNSN_7ScaleInE1ELSQ_1EEEEEENS4_6LayoutISC_NS5_IJNSA_ILi0EEESU_SU_EEEEENS5_IJNS4_10UnderscoreESX_SX_EEEEENS4_13SM90_TMA_LOADENS4_14ComposedLayoutINS4_7SwizzleILi3ELi4ELi3EEENS4_18smem_ptr_flag_bitsILi16EEENST_INS5_IJNSA_ILi8EEESF_EEENS5_IJSF_SB_EEEEEEEvNS4_8identityES10_S1A_vS1B_EENS_8epilogue10collective6detail29Sm90TmaWarpSpecializedAdapterINS1E_15DefaultEpilogueISI_SJ_SJ_NS1D_6thread17LinearCombinationISI_Li1EffLNS1I_9ScaleType4KindE0ELNS_15FloatRoundStyleE2ESI_EENS1_15EpilogueDefaultEEEEEvvEEEEvNT_6ParamsE,"ax",@progbits
	.align	128
.text._ZN7cutlass13device_kernelINS_4gemm6kernel13GemmUniversalIN4cute5tupleIJiiiiEEENS1_10collective13CollectiveMmaINS1_34MainloopSm90TmaGmmaWarpSpecializedILi3ENS5_IJNS4_1CILi1EEESB_SB_EEENS1_32KernelTmaWarpSpecializedPingpongEEENS5_IJNSA_ILi64EEENSA_ILi128EEESG_EEENS_10bfloat16_tENS5_IJlSB_lEEESI_SJ_NS4_8TiledMMAINS4_8MMA_AtomIJNS4_4SM904GMMA28MMA_64x128x16_F32BF16BF16_SSILNSN_5MajorE0ELSP_0ELNSN_7ScaleInE1ELSQ_1EEEEEENS4_6LayoutISC_NS5_IJNSA_ILi0EEESU_SU_EEEEENS5_IJNS4_10UnderscoreESX_SX_EEEEENS4_13SM90_TMA_LOADENS4_14ComposedLayoutINS4_7SwizzleILi3ELi4ELi3EEENS4_18smem_ptr_flag_bitsILi16EEENST_INS5_IJNSA_ILi8EEESF_EEENS5_IJSF_SB_EEEEEEEvNS4_8identityES10_S1A_vS1B_EENS_8epilogue10collective6detail29Sm90TmaWarpSpecializedAdapterINS1E_15DefaultEpilogueISI_SJ_SJ_NS1D_6thread17LinearCombinationISI_Li1EffLNS1I_9ScaleType4KindE0ELNS_15FloatRoundStyleE2ESI_EENS1_15EpilogueDefaultEEEEEvvEEEEvNT_6ParamsE:
        .type           _ZN7cutlass13device_kernelINS_4gemm6kernel13GemmUniversalIN4cute5tupleIJiiiiEEENS1_10collective13CollectiveMmaINS1_34MainloopSm90TmaGmmaWarpSpecializedILi3ENS5_IJNS4_1CILi1EEESB_SB_EEENS1_32KernelTmaWarpSpecializedPingpongEEENS5_IJNSA_ILi64EEENSA_ILi128EEESG_EEENS_10bfloat16_tENS5_IJlSB_lEEESI_SJ_NS4_8TiledMMAINS4_8MMA_AtomIJNS4_4SM904GMMA28MMA_64x128x16_F32BF16BF16_SSILNSN_5MajorE0ELSP_0ELNSN_7ScaleInE1ELSQ_1EEEEEENS4_6LayoutISC_NS5_IJNSA_ILi0EEESU_SU_EEEEENS5_IJNS4_10UnderscoreESX_SX_EEEEENS4_13SM90_TMA_LOADENS4_14ComposedLayoutINS4_7SwizzleILi3ELi4ELi3EEENS4_18smem_ptr_flag_bitsILi16EEENST_INS5_IJNSA_ILi8EEESF_EEENS5_IJSF_SB_EEEEEEEvNS4_8identityES10_S1A_vS1B_EENS_8epilogue10collective6detail29Sm90TmaWarpSpecializedAdapterINS1E_15DefaultEpilogueISI_SJ_SJ_NS1D_6thread17LinearCombinationISI_Li1EffLNS1I_9ScaleType4KindE0ELNS_15FloatRoundStyleE2ESI_EENS1_15EpilogueDefaultEEEEEvvEEEEvNT_6ParamsE,@function
        .size           _ZN7cutlass13device_kernelINS_4gemm6kernel13GemmUniversalIN4cute5tupleIJiiiiEEENS1_10collective13CollectiveMmaINS1_34MainloopSm90TmaGmmaWarpSpecializedILi3ENS5_IJNS4_1CILi1EEESB_SB_EEENS1_32KernelTmaWarpSpecializedPingpongEEENS5_IJNSA_ILi64EEENSA_ILi128EEESG_EEENS_10bfloat16_tENS5_IJlSB_lEEESI_SJ_NS4_8TiledMMAINS4_8MMA_AtomIJNS4_4SM904GMMA28MMA_64x128x16_F32BF16BF16_SSILNSN_5MajorE0ELSP_0ELNSN_7ScaleInE1ELSQ_1EEEEEENS4_6LayoutISC_NS5_IJNSA_ILi0EEESU_SU_EEEEENS5_IJNS4_10UnderscoreESX_SX_EEEEENS4_13SM90_TMA_LOADENS4_14ComposedLayoutINS4_7SwizzleILi3ELi4ELi3EEENS4_18smem_ptr_flag_bitsILi16EEENST_INS5_IJNSA_ILi8EEESF_EEENS5_IJSF_SB_EEEEEEEvNS4_8identityES10_S1A_vS1B_EENS_8epilogue10collective6detail29Sm90TmaWarpSpecializedAdapterINS1E_15DefaultEpilogueISI_SJ_SJ_NS1D_6thread17LinearCombinationISI_Li1EffLNS1I_9ScaleType4KindE0ELNS_15FloatRoundStyleE2ESI_EENS1_15EpilogueDefaultEEEEEvvEEEEvNT_6ParamsE,(.L_x_195 - _ZN7cutlass13device_kernelINS_4gemm6kernel13GemmUniversalIN4cute5tupleIJiiiiEEENS1_10collective13CollectiveMmaINS1_34MainloopSm90TmaGmmaWarpSpecializedILi3ENS5_IJNS4_1CILi1EEESB_SB_EEENS1_32KernelTmaWarpSpecializedPingpongEEENS5_IJNSA_ILi64EEENSA_ILi128EEESG_EEENS_10bfloat16_tENS5_IJlSB_lEEESI_SJ_NS4_8TiledMMAINS4_8MMA_AtomIJNS4_4SM904GMMA28MMA_64x128x16_F32BF16BF16_SSILNSN_5MajorE0ELSP_0ELNSN_7ScaleInE1ELSQ_1EEEEEENS4_6LayoutISC_NS5_IJNSA_ILi0EEESU_SU_EEEEENS5_IJNS4_10UnderscoreESX_SX_EEEEENS4_13SM90_TMA_LOADENS4_14ComposedLayoutINS4_7SwizzleILi3ELi4ELi3EEENS4_18smem_ptr_flag_bitsILi16EEENST_INS5_IJNSA_ILi8EEESF_EEENS5_IJSF_SB_EEEEEEEvNS4_8identityES10_S1A_vS1B_EENS_8epilogue10collective6detail29Sm90TmaWarpSpecializedAdapterINS1E_15DefaultEpilogueISI_SJ_SJ_NS1D_6thread17LinearCombinationISI_Li1EffLNS1I_9ScaleType4KindE0ELNS_15FloatRoundStyleE2ESI_EENS1_15EpilogueDefaultEEEEEvvEEEEvNT_6ParamsE)
        .other          _ZN7cutlass13device_kernelINS_4gemm6kernel13GemmUniversalIN4cute5tupleIJiiiiEEENS1_10collective13CollectiveMmaINS1_34MainloopSm90TmaGmmaWarpSpecializedILi3ENS5_IJNS4_1CILi1EEESB_SB_EEENS1_32KernelTmaWarpSpecializedPingpongEEENS5_IJNSA_ILi64EEENSA_ILi128EEESG_EEENS_10bfloat16_tENS5_IJlSB_lEEESI_SJ_NS4_8TiledMMAINS4_8MMA_AtomIJNS4_4SM904GMMA28MMA_64x128x16_F32BF16BF16_SSILNSN_5MajorE0ELSP_0ELNSN_7ScaleInE1ELSQ_1EEEEEENS4_6LayoutISC_NS5_IJNSA_ILi0EEESU_SU_EEEEENS5_IJNS4_10UnderscoreESX_SX_EEEEENS4_13SM90_TMA_LOADENS4_14ComposedLayoutINS4_7SwizzleILi3ELi4ELi3EEENS4_18smem_ptr_flag_bitsILi16EEENST_INS5_IJNSA_ILi8EEESF_EEENS5_IJSF_SB_EEEEEEEvNS4_8identityES10_S1A_vS1B_EENS_8epilogue10collective6detail29Sm90TmaWarpSpecializedAdapterINS1E_15DefaultEpilogueISI_SJ_SJ_NS1D_6thread17LinearCombinationISI_Li1EffLNS1I_9ScaleType4KindE0ELNS_15FloatRoundStyleE2ESI_EENS1_15EpilogueDefaultEEEEEvvEEEEvNT_6ParamsE,@"STO_CUDA_ENTRY STV_DEFAULT"
_ZN7cutlass13device_kernelINS_4gemm6kernel13GemmUniversalIN4cute5tupleIJiiiiEEENS1_10collective13CollectiveMmaINS1_34MainloopSm90TmaGmmaWarpSpecializedILi3ENS5_IJNS4_1CILi1EEESB_SB_EEENS1_32KernelTmaWarpSpecializedPingpongEEENS5_IJNSA_ILi64EEENSA_ILi128EEESG_EEENS_10bfloat16_tENS5_IJlSB_lEEESI_SJ_NS4_8TiledMMAINS4_8MMA_AtomIJNS4_4SM904GMMA28MMA_64x128x16_F32BF16BF16_SSILNSN_5MajorE0ELSP_0ELNSN_7ScaleInE1ELSQ_1EEEEEENS4_6LayoutISC_NS5_IJNSA_ILi0EEESU_SU_EEEEENS5_IJNS4_10UnderscoreESX_SX_EEEEENS4_13SM90_TMA_LOADENS4_14ComposedLayoutINS4_7SwizzleILi3ELi4ELi3EEENS4_18smem_ptr_flag_bitsILi16EEENST_INS5_IJNSA_ILi8EEESF_EEENS5_IJSF_SB_EEEEEEEvNS4_8identityES10_S1A_vS1B_EENS_8epilogue10collective6detail29Sm90TmaWarpSpecializedAdapterINS1E_15DefaultEpilogueISI_SJ_SJ_NS1D_6thread17LinearCombinationISI_Li1EffLNS1I_9ScaleType4KindE0ELNS_15FloatRoundStyleE2ESI_EENS1_15EpilogueDefaultEEEEEvvEEEEvNT_6ParamsE:
[----:B------:R-:W0:Y:S02]  /*0000*/  LDC R1, c[0x0][0x28] ;  /* 0x00000a00ff017b82 */ /* 0x000e240000000800 */
[----:B0-----:R-:W-:Y:S01]  /*0010*/  VIADD R1, R1, 0xfffffff8 ;  /* 0xfffffff801017836 */ /* 0x001fe20000000000 */
[----:B------:R-:W0:Y:S01]  /*0020*/  S2R R4, SR_TID.X ;  /* 0x0000000000047919 */ /* 0x000e220000002100 */
[----:B------:R-:W-:Y:S01]  /*0030*/  ELECT P0, URZ, PT ;  /* 0x00000000003f782f */ /* 0x000fe20003800000 */
[----:B------:R-:W-:Y:S01]  /*0040*/  BSSY B0, `(.L_x_0) ;  /* 0x000000f000007945 */ /* 0x000fe20003800000 */
[--C-:B0-----:R-:W-:Y:S02]  /*0050*/  SHF.R.U32.HI R0, RZ, 0x5, R4.reuse ;  /* 0x00000005ff007819 */ /* 0x101fe40000011604 */
[----:B------:R-:W-:-:S03]  /*0060*/  SHF.R.U32.HI R5, RZ, 0x7, R4 ;  /* 0x00000007ff057819 */ /* 0x000fc60000011604 */
[----:B------:R-:W0:Y:S04]  /*0070*/  SHFL.IDX PT, R2, R0, RZ, 0x1f ;  /* 0x00001fff00027589 */ /* 0x000e2800000e0000 */
[----:B------:R1:W2:Y:S01]  /*0080*/  SHFL.IDX PT, R7, R5, RZ, 0x1f ;  /* 0x00001fff05077589 */ /* 0x0002a200000e0000 */
[----:B0-----:R-:W-:-:S13]  /*0090*/  ISETP.NE.OR P0, PT, R2, RZ, !P0 ;  /* 0x000000ff0200720c */ /* 0x001fda0004705670 */
[----:B-12---:R-:W-:Y:S05]  /*00a0*/  @P0 BRA `(.L_x_1) ;  /* 0x0000000000200947 */ /* 0x006fea0003800000 */
[----:B------:R-:W-:Y:S02]  /*00b0*/  ULDC.64 UR4, c[0x0][0x198] ;  /* 0x0000660000047ab9 */ /* 0x000fe40000000a00 */
[----:B------:R-:W-:Y:S02]  /*00c0*/  UIADD3 UR6, UP0, UR4, 0xf0, URZ ;  /* 0x000000f004067890 */ /* 0x000fe4000ff1e03f */
[----:B------:R-:W-:Y:S02]  /*00d0*/  UIADD3 UR4, UP1, UR4, 0x1f0, URZ ;  /* 0x000001f004047890 */ /* 0x000fe4000ff3e03f */
[----:B------:R-:W-:Y:S02]  /*00e0*/  UIADD3.X UR7, URZ, UR5, URZ, UP0, !UPT ;  /* 0x000000053f077290 */ /* 0x000fe400087fe43f */
[----:B------:R-:W-:-:S07]  /*00f0*/  UIADD3.X UR5, URZ, UR5, URZ, UP1, !UPT ;  /* 0x000000053f057290 */ /* 0x000fce0008ffe43f */
[----:B------:R0:W-:Y:S02]  /*0100*/  UTMACCTL.PF [UR6] ;  /* 0x00000000060079b9 */ /* 0x0001e40008040000 */
[----:B------:R0:W-:Y:S02]  /*0110*/  UTMACCTL.PF [UR4] ;  /* 0x00000000040079b9 */ /* 0x0001e40008040000 */
[----:B0-----:R-:W-:Y:S01]  /*0120*/  NOP ;  /* 0x0000000000007918 */ /* 0x001fe20000000000 */
.L_x_1:
[----:B------:R-:W-:Y:S05]  /*0130*/  BSYNC B0 ;  /* 0x0000000000007941 */ /* 0x000fea0003800000 */
.L_x_0:
[----:B------:R-:W0:Y:S02]  /*0140*/  SHFL.IDX PT, R3, R0, RZ, 0x1f ;  /* 0x00001fff00037589 */ /* 0x000e2400000e0000 */
[----:B0-----:R-:W-:-:S13]  /*0150*/  ISETP.NE.AND P0, PT, R3, RZ, PT ;  /* 0x000000ff0300720c */ /* 0x001fda0003f05270 */
[----:B------:R-:W-:Y:S05]  /*0160*/  @P0 BRA `(.L_x_2) ;  /* 0x0000000000500947 */ /* 0x000fea0003800000 */
[----:B------:R-:W0:Y:S01]  /*0170*/  S2UR UR8, SR_CgaCtaId ;  /* 0x00000000000879c3 */ /* 0x000e220000008800 */
[----:B------:R-:W-:Y:S01]  /*0180*/  UMOV UR4, 0x400 ;  /* 0x0000040000047882 */ /* 0x000fe20000000000 */
[----:B------:R-:W-:Y:S01]  /*0190*/  UMOV UR5, 0x1 ;  /* 0x0000000100057882 */ /* 0x000fe20000000000 */
[----:B------:R-:W-:Y:S01]  /*01a0*/  UMOV UR6, 0x80 ;  /* 0x0000008000067882 */ /* 0x000fe20000000000 */
[----:B------:R-:W-:Y:S01]  /*01b0*/  ELECT P0, URZ, PT ;  /* 0x00000000003f782f */ /* 0x000fe20003800000 */
[----:B------:R-:W-:-:S04]  /*01c0*/  UIADD3 UR6, -UR6, 0x100000, URZ ;  /* 0x0010000006067890 */ /* 0x000fc8000fffe13f */
[----:B------:R-:W-:Y:S02]  /*01d0*/  USHF.L.U32 UR7, UR6, 0xb, URZ ;  /* 0x0000000b06077899 */ /* 0x000fe4000800063f */
[----:B------:R-:W-:Y:S02]  /*01e0*/  USHF.L.U32 UR6, UR6, 0x1, URZ ;  /* 0x0000000106067899 */ /* 0x000fe4000800063f */
[----:B0-----:R-:W-:Y:S02]  /*01f0*/  ULEA UR8, UR8, UR4, 0x18 ;  /* 0x0000000408087291 */ /* 0x001fe4000f8ec03f */
[----:B------:R-:W-:-:S04]  /*0200*/  UIADD3 UR4, -UR5, 0x100000, URZ ;  /* 0x0010000005047890 */ /* 0x000fc8000fffe13f */
[----:B------:R-:W-:Y:S02]  /*0210*/  USHF.L.U32 UR5, UR4, 0xb, URZ ;  /* 0x0000000b04057899 */ /* 0x000fe4000800063f */
[----:B------:R-:W-:Y:S01]  /*0220*/  USHF.L.U32 UR4, UR4, 0x1, URZ ;  /* 0x0000000104047899 */ /* 0x000fe2000800063f */
[----:B------:R-:W0:Y:S11]  /*0230*/  FENCE.VIEW.ASYNC.S ;  /* 0x00000000000073c6 */ /* 0x000e360000000000 */
[----:B0-----:R0:W1:Y:S01]  /*0240*/  SYNCS.EXCH.64 URZ, [UR8], UR4 ;  /* 0x00000004083f75b2 */ /* 0x0010620008000100 */
[----:B------:R0:W2:Y:S01]  /*0250*/  SYNCS.EXCH.64 URZ, [UR8+0x18], UR6 ;  /* 0x00001806083f75b2 */ /* 0x0000a20008000100 */
[----:B------:R0:W3:Y:S01]  /*0260*/  SYNCS.EXCH.64 URZ, [UR8+0x8], UR4 ;  /* 0x00000804083f75b2 */ /* 0x0000e20008000100 */
[----:B------:R0:W4:Y:S01]  /*0270*/  SYNCS.EXCH.64 URZ, [UR8+0x20], UR6 ;  /* 0x00002006083f75b2 */ /* 0x0001220008000100 */
[----:B------:R0:W0:Y:S01]  /*0280*/  SYNCS.EXCH.64 URZ, [UR8+0x10], UR4 ;  /* 0x00001004083f75b2 */ /* 0x0000220008000100 */
[----:B------:R0:W0:Y:S01]  /*0290*/  SYNCS.EXCH.64 URZ, [UR8+0x28], UR6 ;  /* 0x00002806083f75b2 */ /* 0x0000220008000100 */
[----:B------:R-:W-:Y:S01]  /*02a0*/  NOP ;  /* 0x0000000000007918 */ /* 0x000fe20000000000 */
.L_x_2:
[----:B------:R-:W5:Y:S01]  /*02b0*/  SHFL.IDX PT, R6, R0, RZ, 0x1f ;  /* 0x00001fff00067589 */ /* 0x000f6200000e0000 */
[----:B------:R-:W-:Y:S01]  /*02c0*/  ELECT P0, URZ, PT ;  /* 0x00000000003f782f */ /* 0x000fe20003800000 */
[----:B------:R-:W-:Y:S01]  /*02d0*/  NOP ;  /* 0x0000000000007918 */ /* 0x000fe20000000000 */
[----:B------:R-:W-:Y:S01]  /*02e0*/  ELECT P1, URZ, PT ;  /* 0x00000000003f782f */ /* 0x000fe20003820000 */
[----:B------:R-:W1:Y:S01]  /*02f0*/  SHFL.IDX PT, R3, R0, RZ, 0x1f ;  /* 0x00001fff00037589 */ /* 0x000e6200000e0000 */
[----:B0-----:R-:W-:Y:S01]  /*0300*/  UMOV UR4, 0x20 ;  /* 0x0000002000047882 */ /* 0x001fe20000000000 */
[----:B------:R-:W-:Y:S01]  /*0310*/  UMOV UR11, 0x80 ;  /* 0x00000080000b7882 */ /* 0x000fe20000000000 */
[----:B------:R-:W-:Y:S01]  /*0320*/  NOP ;  /* 0x0000000000007918 */ /* 0x000fe20000000000 */
[----:B------:R-:W0:Y:S01]  /*0330*/  SHFL.IDX PT, R5, R5, RZ, 0x1f ;  /* 0x00001fff05057589 */ /* 0x000e2200000e0000 */
[C---:B------:R-:W-:Y:S01]  /*0340*/  VIADD R31, R7.reuse, 0xffffffff ;  /* 0xffffffff071f7836 */ /* 0x040fe20000000000 */
[----:B------:R-:W-:Y:S01]  /*0350*/  ULDC.64 UR36, c[0x0][0x208] ;  /* 0x0000820000247ab9 */ /* 0x000fe20000000a00 */
[----:B------:R-:W-:-:S03]  /*0360*/  ISETP.NE.AND P2, PT, R7, RZ, PT ;  /* 0x000000ff0700720c */ /* 0x000fc60003f45270 */
[----:B------:R-:W-:Y:S02]  /*0370*/  ISETP.GE.U32.AND P3, PT, R31, 0x2, PT ;  /* 0x000000021f00780c */ /* 0x000fe40003f66070 */
[----:B-----5:R-:W-:Y:S02]  /*0380*/  ISETP.NE.OR P0, PT, R6, RZ, !P0 ;  /* 0x000000ff0600720c */ /* 0x020fe40004705670 */
[----:B-1----:R-:W-:Y:S02]  /*0390*/  ISETP.NE.OR P1, PT, R3, RZ, !P1 ;  /* 0x000000ff0300720c */ /* 0x002fe40004f25670 */
[----:B------:R-:W-:Y:S02]  /*03a0*/  SHF.R.S32.HI R3, RZ, 0x1f, R2 ;  /* 0x0000001fff037819 */ /* 0x000fe40000011402 */
[----:B0-----:R-:W-:Y:S02]  /*03b0*/  R2UR UR43, R5 ;  /* 0x00000000052b72ca */ /* 0x001fe400000e0000 */
[----:B------:R-:W-:-:S05]  /*03c0*/  LEA.HI R3, R3, R2, RZ, 0x2 ;  /* 0x0000000203037211 */ /* 0x000fca00078f10ff */
[----:B------:R-:W-:Y:S01]  /*03d0*/  VOTEU.ALL UP0, P0 ;  /* 0x00000000003f7886 */ /* 0x000fe20000000000 */
[----:B------:R-:W-:Y:S01]  /*03e0*/  LOP3.LUT R3, R3, 0xfffffffc, RZ, 0xc0, !PT ;  /* 0xfffffffc03037812 */ /* 0x000fe200078ec0ff */
[----:B------:R-:W-:-:S03]  /*03f0*/  VOTEU.ALL UP1, P1 ;  /* 0x00000000003f7886 */ /* 0x000fc60000820000 */
[----:B------:R-:W0:Y:S01]  /*0400*/  @!UP0 S2UR UR7, SR_CgaCtaId ;  /* 0x00000000000789c3 */ /* 0x000e220000008800 */
[----:B------:R-:W-:Y:S01]  /*0410*/  @!UP0 UMOV UR6, 0x400 ;  /* 0x0000040000068882 */ /* 0x000fe20000000000 */
[----:B------:R-:W-:-:S04]  /*0420*/  @!UP0 UIADD3 UR4, -UR4, 0x100000, URZ ;  /* 0x0010000004048890 */ /* 0x000fc8000fffe13f */
[----:B------:R-:W-:Y:S02]  /*0430*/  @!UP0 USHF.L.U32 UR5, UR4, 0xb, URZ ;  /* 0x0000000b04058899 */ /* 0x000fe4000800063f */
[----:B------:R-:W-:Y:S01]  /*0440*/  @!UP0 USHF.L.U32 UR4, UR4, 0x1, URZ ;  /* 0x0000000104048899 */ /* 0x000fe2000800063f */
[----:B------:R-:W-:Y:S01]  /*0450*/  IMAD.IADD R14, R2, 0x1, -R3 ;  /* 0x00000001020e7824 */ /* 0x000fe200078e0a03 */
[----:B------:R-:W-:Y:S01]  /*0460*/  @!UP1 UMOV UR9, 0x400 ;  /* 0x0000040000099882 */ /* 0x000fe20000000000 */
[----:B------:R-:W-:Y:S01]  /*0470*/  VOTEU.ALL UP2, P1 ;  /* 0x00000000003f7886 */ /* 0x000fe20000840000 */
[----:B------:R-:W-:Y:S01]  /*0480*/  VOTEU.ALL UP3, P1 ;  /* 0x00000000003f7886 */ /* 0x000fe20000860000 */
[----:B------:R-:W-:Y:S01]  /*0490*/  VOTEU.ALL UP4, P1 ;  /* 0x00000000003f7886 */ /* 0x000fe20000880000 */
[----:B------:R-:W1:Y:S01]  /*04a0*/  @!UP1 S2UR UR10, SR_CgaCtaId ;  /* 0x00000000000a99c3 */ /* 0x000e620000008800 */
[----:B------:R-:W-:Y:S01]  /*04b0*/  VOTEU.ALL UP5, P1 ;  /* 0x00000000003f7886 */ /* 0x000fe200008a0000 */
[----:B------:R-:W-:-:S04]  /*04c0*/  SHF.R.S32.HI R3, RZ, 0x1f, R4 ;  /* 0x0000001fff037819 */ /* 0x000fc80000011404 */
[----:B------:R-:W-:-:S04]  /*04d0*/  LEA.HI R3, R3, R4, RZ, 0x7 ;  /* 0x0000000403037211 */ /* 0x000fc800078f38ff */
[----:B------:R-:W-:-:S05]  /*04e0*/  LOP3.LUT R3, R3, 0xffffff80, RZ, 0xc0, !PT ;  /* 0xffffff8003037812 */ /* 0x000fca00078ec0ff */
[----:B------:R-:W-:Y:S01]  /*04f0*/  IMAD.IADD R5, R4, 0x1, -R3 ;  /* 0x0000000104057824 */ /* 0x000fe200078e0a03 */
[----:B0-----:R-:W-:Y:S02]  /*0500*/  @!UP0 ULEA UR8, UR7, UR6, 0x18 ;  /* 0x0000000607088291 */ /* 0x001fe4000f8ec03f */
[----:B------:R-:W-:-:S04]  /*0510*/  @!UP1 UIADD3 UR6, -UR11, 0x100000, URZ ;  /* 0x001000000b069890 */ /* 0x000fc8000fffe13f */
[----:B------:R-:W-:Y:S02]  /*0520*/  @!UP1 USHF.L.U32 UR7, UR6, 0xb, URZ ;  /* 0x0000000b06079899 */ /* 0x000fe4000800063f */
[----:B------:R-:W-:Y:S01]  /*0530*/  @!UP1 USHF.L.U32 UR6, UR6, 0x1, URZ ;  /* 0x0000000106069899 */ /* 0x000fe2000800063f */
[----:B------:R-:W-:Y:S01]  /*0540*/  VOTEU.ALL UP0, P0 ;  /* 0x00000000003f7886 */ /* 0x000fe20000000000 */
[----:B-1----:R-:W-:Y:S01]  /*0550*/  @!UP1 ULEA UR9, UR10, UR9, 0x18 ;  /* 0x000000090a099291 */ /* 0x002fe2000f8ec03f */
[----:B------:R-:W-:Y:S02]  /*0560*/  VOTEU.ALL UP1, P0 ;  /* 0x00000000003f7886 */ /* 0x000fe40000020000 */
[----:B------:R-:W-:Y:S01]  /*0570*/  ULDC.64 UR10, c[0x0][0x598] ;  /* 0x00016600000a7ab9 */ /* 0x000fe20000000a00 */
[----:B------:R-:W-:Y:S01]  /*0580*/  ISETP.NE.AND P0, PT, R14, 0x3, PT ;  /* 0x000000030e00780c */ /* 0x000fe20003f05270 */
[----:B------:R-:W0:Y:S02]  /*0590*/  FENCE.VIEW.ASYNC.S ;  /* 0x00000000000073c6 */ /* 0x000e240000000000 */
[----:B0-----:R0:W2:Y:S01]  /*05a0*/  @!UP0 SYNCS.EXCH.64 URZ, [UR8+0x60], UR4 ;  /* 0x00006004083f85b2 */ /* 0x0010a20008000100 */
[----:B------:R-:W-:-:S02]  /*05b0*/  ISETP.NE.U32.AND P1, PT, RZ, UR10, PT ;  /* 0x0000000aff007c0c */ /* 0x000fc4000bf25070 */
[----:B------:R-:W-:Y:S02]  /*05c0*/  ISETP.EQ.OR P0, PT, R14, RZ, !P0 ;  /* 0x000000ff0e00720c */ /* 0x000fe40004702670 */
[----:B------:R-:W-:Y:S02]  /*05d0*/  ISETP.NE.AND.EX P1, PT, RZ, UR11, PT, P1 ;  /* 0x0000000bff007c0c */ /* 0x000fe4000bf25310 */
[----:B------:R-:W-:-:S04]  /*05e0*/  ISETP.EQ.AND P0, PT, R7, RZ, P0 ;  /* 0x000000ff0700720c */ /* 0x000fc80000702270 */
[----:B------:R-:W-:-:S04]  /*05f0*/  SEL R23, RZ, 0x1, !P0 ;  /* 0x00000001ff177807 */ /* 0x000fc80004000000 */
[----:B------:R-:W-:Y:S01]  /*0600*/  SEL R23, R23, 0x2, P3 ;  /* 0x0000000217177807 */ /* 0x000fe20001800000 */
[----:B------:R0:W2:Y:S01]  /*0610*/  @!UP1 SYNCS.EXCH.64 URZ, [UR8+0x68], UR4 ;  /* 0x00006804083f95b2 */ /* 0x0000a20008000100 */
[----:B------:R-:W-:Y:S01]  /*0620*/  NOP ;  /* 0x0000000000007918 */ /* 0x000fe20000000000 */
[----:B------:R0:W2:Y:S01]  /*0630*/  @!UP2 SYNCS.EXCH.64 URZ, [UR9+0x40], UR6 ;  /* 0x00004006093fa5b2 */ /* 0x0000a20008000100 */
[----:B------:R0:W2:Y:S01]  /*0640*/  @!UP3 SYNCS.EXCH.64 URZ, [UR9+0x48], UR6 ;  /* 0x00004806093fb5b2 */ /* 0x0000a20008000100 */
[----:B------:R0:W2:Y:S01]  /*0650*/  @!UP4 SYNCS.EXCH.64 URZ, [UR9+0x50], UR6 ;  /* 0x00005006093fc5b2 */ /* 0x0000a20008000100 */
[----:B------:R0:W2:Y:S01]  /*0660*/  @!UP5 SYNCS.EXCH.64 URZ, [UR9+0x58], UR6 ;  /* 0x00005806093fd5b2 */ /* 0x0000a20008000100 */
[----:B------:R-:W-:Y:S01]  /*0670*/  NOP ;  /* 0x0000000000007918 */ /* 0x000fe20000000000 */
[----:B--234-:R-:W-:Y:S06]  /*0680*/  BAR.SYNC.DEFER_BLOCKING 0x0 ;  /* 0x0000000000007b1d */ /* 0x01cfec0000010000 */
[----:B0-----:R-:W-:Y:S05]  /*0690*/  @!P1 BRA `(.L_x_3) ;  /* 0x00000000001c9947 */ /* 0x001fea0003800000 */
[----:B------:R-:W0:Y:S02]  /*06a0*/  LDC.64 R2, c[0x0][0x598] ;  /* 0x00016600ff027b82 */ /* 0x000e240000000a00 */
[----:B0-----:R-:W2:Y:S02]  /*06b0*/  LDG.E.64 R2, desc[UR36][R2.64] ;  /* 0x0000002402027981 */ /* 0x001ea4000c1e1b00 */
[----:B--2---:R-:W-:-:S04]  /*06c0*/  ISETP.NE.U32.AND P0, PT, R2, RZ, PT ;  /* 0x000000ff0200720c */ /* 0x004fc80003f05070 */
[----:B------:R-:W-:-:S13]  /*06d0*/  ISETP.NE.AND.EX P0, PT, R3, RZ, PT, P0 ;  /* 0x000000ff0300720c */ /* 0x000fda0003f05300 */
[----:B------:R-:W-:Y:S05]  /*06e0*/  @!P0 BRA `(.L_x_3) ;  /* 0x0000000000088947 */ /* 0x000fea0003800000 */
[----:B------:R1:W5:Y:S01]  /*06f0*/  LD.E R88, desc[UR36][R2.64] ;  /* 0x0000002402587980 */ /* 0x000362000c101900 */
[----:B------:R-:W-:Y:S05]  /*0700*/  BRA `(.L_x_4) ;  /* 0x0000000000247947 */ /* 0x000fea0003800000 */
.L_x_3:
[----:B------:R-:W-:Y:S02]  /*0710*/  ULDC.64 UR4, c[0x0][0x588] ;  /* 0x0001620000047ab9 */ /* 0x000fe40000000a00 */
[----:B------:R-:W-:-:S04]  /*0720*/  ISETP.NE.U32.AND P0, PT, RZ, UR4, PT ;  /* 0x00000004ff007c0c */ /* 0x000fc8000bf05070 */
[----:B------:R-:W-:-:S13]  /*0730*/  ISETP.NE.AND.EX P0, PT, RZ, UR5, PT, P0 ;  /* 0x00000005ff007c0c */ /* 0x000fda000bf05300 */
[----:B------:R-:W-:Y:S05]  /*0740*/  @!P0 BRA `(.L_x_5) ;  /* 0x00000000000c8947 */ /* 0x000fea0003800000 */
[----:B------:R-:W0:Y:S02]  /*0750*/  LDC.64 R88, c[0x0][0x588] ;  /* 0x00016200ff587b82 */ /* 0x000e240000000a00 */
[----:B0-----:R0:W5:Y:S01]  /*0760*/  LDG.E R88, desc[UR36][R88.64] ;  /* 0x0000002458587981 */ /* 0x001162000c1e1900 */
[----:B------:R-:W-:Y:S05]  /*0770*/  BRA `(.L_x_4) ;  /* 0x0000000000087947 */ /* 0x000fea0003800000 */
.L_x_5:
[----:B------:R-:W-:Y:S02]  /*0780*/  ULDC UR4, c[0x0][0x580] ;  /* 0x0001600000047ab9 */ /* 0x000fe40000000800 */
[----:B------:R-:W-:-:S07]  /*0790*/  IMAD.U32 R88, RZ, RZ, UR4 ;  /* 0x00000004ff587e24 */ /* 0x000fce000f8e00ff */
.L_x_4:
[----:B------:R-:W-:Y:S02]  /*07a0*/  ULDC.64 UR4, c[0x0][0x5a0] ;  /* 0x0001680000047ab9 */ /* 0x000fe40000000a00 */
[----:B------:R-:W-:-:S04]  /*07b0*/  ISETP.NE.U32.AND P0, PT, RZ, UR4, PT ;  /* 0x00000004ff007c0c */ /* 0x000fc8000bf05070 */
[----:B------:R-:W-:-:S13]  /*07c0*/  ISETP.NE.AND.EX P0, PT, RZ, UR5, PT, P0 ;  /* 0x00000005ff007c0c */ /* 0x000fda000bf05300 */
[----:B------:R-:W-:Y:S05]  /*07d0*/  @!P0 BRA `(.L_x_6) ;  /* 0x00000000001c8947 */ /* 0x000fea0003800000 */
[----:B-1----:R-:W1:Y:S02]  /*07e0*/  LDC.64 R2, c[0x0][0x5a0] ;  /* 0x00016800ff027b82 */ /* 0x002e640000000a00 */
[----:B-1----:R-:W2:Y:S02]  /*07f0*/  LDG.E.64 R2, desc[UR36][R2.64] ;  /* 0x0000002402027981 */ /* 0x002ea4000c1e1b00 */
[----:B--2---:R-:W-:-:S04]  /*0800*/  ISETP.NE.U32.AND P0, PT, R2, RZ, PT ;  /* 0x000000ff0200720c */ /* 0x004fc80003f05070 */
[----:B------:R-:W-:-:S13]  /*0810*/  ISETP.NE.AND.EX P0, PT, R3, RZ, PT, P0 ;  /* 0x000000ff0300720c */ /* 0x000fda0003f05300 */
[----:B------:R-:W-:Y:S05]  /*0820*/  @!P0 BRA `(.L_x_6) ;  /* 0x0000000000088947 */ /* 0x000fea0003800000 */
[----:B0-----:R2:W5:Y:S01]  /*0830*/  LD.E R89, desc[UR36][R2.64] ;  /* 0x0000002402597980 */ /* 0x001562000c101900 */
[----:B------:R-:W-:Y:S05]  /*0840*/  BRA `(.L_x_7) ;  /* 0x0000000000247947 */ /* 0x000fea0003800000 */
.L_x_6:
[----:B------:R-:W-:Y:S02]  /*0850*/  ULDC.64 UR4, c[0x0][0x590] ;  /* 0x0001640000047ab9 */ /* 0x000fe40000000a00 */
[----:B------:R-:W-:-:S04]  /*0860*/  ISETP.NE.U32.AND P0, PT, RZ, UR4, PT ;  /* 0x00000004ff007c0c */ /* 0x000fc8000bf05070 */
[----:B------:R-:W-:-:S13]  /*0870*/  ISETP.NE.AND.EX P0, PT, RZ, UR5, PT, P0 ;  /* 0x00000005ff007c0c */ /* 0x000fda000bf05300 */
[----:B------:R-:W-:Y:S05]  /*0880*/  @!P0 BRA `(.L_x_8) ;  /* 0x00000000000c8947 */ /* 0x000fea0003800000 */
[----:B-1----:R-:W0:Y:S02]  /*0890*/  LDC.64 R2, c[0x0][0x590] ;  /* 0x00016400ff027b82 */ /* 0x002e240000000a00 */
[----:B0-----:R0:W5:Y:S01]  /*08a0*/  LDG.E R89, desc[UR36][R2.64] ;  /* 0x0000002402597981 */ /* 0x001162000c1e1900 */
[----:B------:R-:W-:Y:S05]  /*08b0*/  BRA `(.L_x_7) ;  /* 0x0000000000087947 */ /* 0x000fea0003800000 */
.L_x_8:
[----:B------:R-:W-:Y:S02]  /*08c0*/  ULDC UR4, c[0x0][0x584] ;  /* 0x0001610000047ab9 */ /* 0x000fe40000000800 */
[----:B0-----:R-:W-:-:S07]  /*08d0*/  IMAD.U32 R89, RZ, RZ, UR4 ;  /* 0x00000004ff597e24 */ /* 0x001fce000f8e00ff */
.L_x_7:
[----:B012---:R-:W0:Y:S01]  /*08e0*/  LDC R2, c[0x0][0x65c] ;  /* 0x00019700ff027b82 */ /* 0x007e220000000800 */
[----:B------:R-:W1:Y:S01]  /*08f0*/  S2R R15, SR_CTAID.Y ;  /* 0x00000000000f7919 */ /* 0x000e620000002600 */
[----:B------:R-:W-:Y:S01]  /*0900*/  ULDC UR6, c[0x0][0x28c] ;  /* 0x0000a30000067ab9 */ /* 0x000fe20000000800 */
[----:B------:R-:W-:Y:S01]  /*0910*/  ISETP.NE.AND P0, PT, R7, 0x2, PT ;  /* 0x000000020700780c */ /* 0x000fe20003f05270 */
[----:B------:R-:W-:Y:S01]  /*0920*/  UIADD3 UR6, UR6, 0x7f, URZ ;  /* 0x0000007f06067890 */ /* 0x000fe2000fffe03f */
[----:B------:R-:W2:Y:S01]  /*0930*/  S2R R6, SR_CTAID.X ;  /* 0x0000000000067919 */ /* 0x000ea20000002500 */
[----:B------:R-:W-:Y:S01]  /*0940*/  UMOV UR38, URZ ;  /* 0x0000003f00267c82 */ /* 0x000fe20008000000 */
[----:B------:R-:W-:Y:S01]  /*0950*/  UMOV UR39, URZ ;  /* 0x0000003f00277c82 */ /* 0x000fe20008000000 */
[----:B------:R-:W-:Y:S01]  /*0960*/  USHF.R.S32.HI UR7, URZ, 0x1f, UR6 ;  /* 0x0000001f3f077899 */ /* 0x000fe20008011406 */
[----:B------:R-:W-:-:S03]  /*0970*/  ULDC.64 UR8, c[0x0][0x650] ;  /* 0x0001940000087ab9 */ /* 0x000fc60000000a00 */
[----:B------:R-:W-:-:S04]  /*0980*/  ULEA.HI UR7, UR7, UR6, URZ, 0x7 ;  /* 0x0000000607077291 */ /* 0x000fc8000f8f383f */
[----:B------:R-:W-:Y:S01]  /*0990*/  USHF.R.S32.HI UR40, URZ, 0x7, UR7 ;  /* 0x000000073f287899 */ /* 0x000fe20008011407 */
[----:B0-----:R-:W-:-:S13]  /*09a0*/  ISETP.NE.AND P1, PT, R2, 0x1, PT ;  /* 0x000000010200780c */ /* 0x001fda0003f25270 */
[----:B------:R-:W2:Y:S01]  /*09b0*/  @P1 LDC R17, c[0x0][0x10] ;  /* 0x00000400ff111b82 */ /* 0x000ea20000000800 */
[----:B-1----:R-:W-:Y:S02]  /*09c0*/  @P1 IMAD.MOV.U32 R8, RZ, RZ, R15 ;  /* 0x000000ffff081224 */ /* 0x002fe400078e000f */
[----:B------:R-:W-:Y:S02]  /*09d0*/  @P1 IMAD.MOV.U32 R9, RZ, RZ, RZ ;  /* 0x000000ffff091224 */ /* 0x000fe400078e00ff */
[----:B------:R-:W-:-:S03]  /*09e0*/  @P1 IMAD.MOV.U32 R7, RZ, RZ, RZ ;  /* 0x000000ffff071224 */ /* 0x000fc600078e00ff */
[----:B------:R-:W0:Y:S01]  /*09f0*/  @!P1 LDC R3, c[0x0][0xc] ;  /* 0x00000300ff039b82 */ /* 0x000e220000000800 */
[----:B------:R-:W-:Y:S01]  /*0a00*/  ULDC UR4, c[0x0][0xc] ;  /* 0x0000030000047ab9 */ /* 0x000fe20000000800 */
[----:B------:R-:W-:Y:S02]  /*0a10*/  ULDC UR5, c[0x0][0x10] ;  /* 0x0000040000057ab9 */ /* 0x000fe40000000800 */
[----:B------:R-:W-:-:S04]  /*0a20*/  UIMAD.WIDE.U32 UR4, UR4, UR5, URZ ;  /* 0x00000005040472a5 */ /* 0x000fc8000f8e003f */
[----:B------:R-:W1:Y:S01]  /*0a30*/  LDC R0, c[0x0][0x14] ;  /* 0x00000500ff007b82 */ /* 0x000e620000000800 */
[----:B--2---:R-:W-:-:S04]  /*0a40*/  @P1 IMAD.WIDE.U32 R16, R6, R17, R8 ;  /* 0x0000001106101225 */ /* 0x004fc800078e0008 */
[----:B------:R-:W-:Y:S02]  /*0a50*/  @P1 IMAD.IADD R17, R17, 0x1, R7 ;  /* 0x0000000111111824 */ /* 0x000fe400078e0207 */
[----:B------:R-:W-:Y:S02]  /*0a60*/  IMAD.MOV.U32 R7, RZ, RZ, RZ ;  /* 0x000000ffff077224 */ /* 0x000fe400078e00ff */
[----:B0-----:R-:W-:-:S04]  /*0a70*/  @!P1 IMAD.WIDE.U32 R8, R3, R15, R6 ;  /* 0x0000000f03089225 */ /* 0x001fc800078e0006 */
[----:B------:R-:W-:Y:S02]  /*0a80*/  @!P1 IMAD.MOV.U32 R16, RZ, RZ, R8 ;  /* 0x000000ffff109224 */ /* 0x000fe400078e0008 */
[----:B-1----:R-:W-:-:S04]  /*0a90*/  IMAD.WIDE.U32 R10, R0, UR4, RZ ;  /* 0x00000004000a7c25 */ /* 0x002fc8000f8e00ff */
[----:B------:R-:W-:Y:S01]  /*0aa0*/  IMAD R3, R0, UR5, RZ ;  /* 0x0000000500037c24 */ /* 0x000fe2000f8e02ff */
[----:B------:R0:W-:Y:S01]  /*0ab0*/  STL.64 [R1], R10 ;  /* 0x0000000a01007387 */ /* 0x0001e20000100a00 */
[----:B------:R-:W-:Y:S02]  /*0ac0*/  @!P1 IMAD.MOV.U32 R17, RZ, RZ, R9 ;  /* 0x000000ffff119224 */ /* 0x000fe400078e0009 */
[----:B------:R-:W-:Y:S01]  /*0ad0*/  IMAD.IADD R0, R11, 0x1, R3 ;  /* 0x000000010b007824 */ /* 0x000fe200078e0203 */
[----:B------:R-:W-:Y:S06]  /*0ae0*/  @P0 BRA `(.L_x_9) ;  /* 0x0000000000200947 */ /* 0x000fec0003800000 */
[----:B------:R-:W-:Y:S01]  /*0af0*/  UISETP.GE.U32.AND UP0, UPT, UR40, 0x3, UPT ;  /* 0x000000032800788c */ /* 0x000fe2000bf06070 */
[----:B------:R-:W-:Y:S01]  /*0b00*/  IADD3 R16, P0, R16, R10, RZ ;  /* 0x0000000a10107210 */ /* 0x000fe20007f1e0ff */
[----:B------:R-:W-:Y:S01]  /*0b10*/  UIMAD.WIDE.U32 UR4, UR40, -0x55555555, URZ ;  /* 0xaaaaaaab280478a5 */ /* 0x000fe2000f8e003f */
[----:B------:R-:W-:-:S03]  /*0b20*/  UMOV UR39, URZ ;  /* 0x0000003f00277c82 */ /* 0x000fc60008000000 */
[----:B------:R-:W-:Y:S01]  /*0b30*/  USHF.R.U32.HI UR4, URZ, 0x1, UR5 ;  /* 0x000000013f047899 */ /* 0x000fe20008011605 */
[----:B------:R-:W-:-:S03]  /*0b40*/  IMAD.X R17, R0, 0x1, R17, P0 ;  /* 0x0000000100117824 */ /* 0x000fc600000e0611 */
[----:B------:R-:W-:Y:S02]  /*0b50*/  UIMAD UR38, UR4, -0x3, UR40 ;  /* 0xfffffffd042678a4 */ /* 0x000fe4000f8e0228 */
[----:B------:R-:W-:-:S12]  /*0b60*/  @UP0 ULOP3.LUT UR39, UR4, 0x1, URZ, 0xc0, !UPT ;  /* 0x0000000104270892 */ /* 0x000fd8000f8ec03f */
.L_x_9:
[----:B------:R-:W-:Y:S01]  /*0b70*/  ISETP.GE.U32.AND P0, PT, R16, UR8, PT ;  /* 0x0000000810007c0c */ /* 0x000fe2000bf06070 */
[----:B------:R-:W-:Y:S01]  /*0b80*/  IMAD.MOV.U32 R22, RZ, RZ, -0x1 ;  /* 0xffffffffff167424 */ /* 0x000fe200078e00ff */
[----:B------:R-:W-:Y:S01]  /*0b90*/  PRMT R3, RZ, 0x7610, R3 ;  /* 0x00007610ff037816 */ /* 0x000fe20000000003 */
[----:B------:R-:W-:Y:S01]  /*0ba0*/  IMAD.MOV.U32 R18, RZ, RZ, -0x1 ;  /* 0xffffffffff127424 */ /* 0x000fe200078e00ff */
[----:B------:R-:W-:Y:S01]  /*0bb0*/  ISETP.GE.U32.AND.EX P0, PT, R17, UR9, PT, P0 ;  /* 0x0000000911007c0c */ /* 0x000fe2000bf06100 */
[----:B------:R-:W-:-:S12]  /*0bc0*/  IMAD.MOV.U32 R19, RZ, RZ, -0x1 ;  /* 0xffffffffff137424 */ /* 0x000fd800078e00ff */
[----:B------:R-:W-:Y:S05]  /*0bd0*/  @P0 BRA `(.L_x_10) ;  /* 0x0000000400580947 */ /* 0x000fea0003800000 */
[----:B------:R-:W1:Y:S01]  /*0be0*/  LDC.64 R20, c[0x0][0x628] ;  /* 0x00018a00ff147b82 */ /* 0x000e620000000a00 */
[----:B------:R-:W-:Y:S02]  /*0bf0*/  IMAD.MOV.U32 R8, RZ, RZ, R16 ;  /* 0x000000ffff087224 */ /* 0x000fe400078e0010 */
[----:B------:R-:W-:-:S05]  /*0c00*/  IMAD.MOV.U32 R9, RZ, RZ, R17 ;  /* 0x000000ffff097224 */ /* 0x000fca00078e0011 */
[----:B------:R-:W2:Y:S08]  /*0c10*/  LDC R18, c[0x0][0x630] ;  /* 0x00018c00ff127b82 */ /* 0x000eb00000000800 */
[----:B------:R-:W3:Y:S01]  /*0c20*/  LDC.64 R24, c[0x0][0x620] ;  /* 0x00018800ff187b82 */ /* 0x000ee20000000a00 */
[----:B-1----:R-:W-:-:S04]  /*0c30*/  ISETP.NE.U32.AND P0, PT, R20, RZ, PT ;  /* 0x000000ff1400720c */ /* 0x002fc80003f05070 */
[----:B------:R-:W-:-:S13]  /*0c40*/  ISETP.NE.AND.EX P0, PT, R21, RZ, PT, P0 ;  /* 0x000000ff1500720c */ /* 0x000fda0003f05300 */
[----:B--23--:R-:W-:Y:S05]  /*0c50*/  @!P0 BRA `(.L_x_11) ;  /* 0x0000000000288947 */ /* 0x00cfea0003800000 */
[----:B------:R-:W1:Y:S02]  /*0c60*/  LDC R3, c[0x0][0x634] ;  /* 0x00018d00ff037b82 */ /* 0x000e640000000800 */
[----:B-1----:R-:W-:-:S05]  /*0c70*/  IADD3 R3, P0, R16, R3, RZ ;  /* 0x0000000310037210 */ /* 0x002fca0007f1e0ff */
[----:B------:R-:W-:-:S04]  /*0c80*/  IMAD.X R19, RZ, RZ, R17, P0 ;  /* 0x000000ffff137224 */ /* 0x000fc800000e0611 */
[----:B------:R-:W-:-:S04]  /*0c90*/  IMAD.WIDE.U32 R8, R19, R20, RZ ;  /* 0x0000001413087225 */ /* 0x000fc800078e00ff */
[----:B0-----:R-:W-:-:S04]  /*0ca0*/  IMAD.WIDE.U32 R10, P0, R3, R21, R8 ;  /* 0x00000015030a7225 */ /* 0x001fc80007800008 */
[----:B------:R-:W-:-:S04]  /*0cb0*/  IMAD.WIDE.U32 R8, R3, R20, RZ ;  /* 0x0000001403087225 */ /* 0x000fc800078e00ff */
[----:B------:R-:W-:Y:S01]  /*0cc0*/  IMAD.X R13, RZ, RZ, RZ, P0 ;  /* 0x000000ffff0d7224 */ /* 0x000fe200000e06ff */
[----:B------:R-:W-:Y:S01]  /*0cd0*/  IADD3 RZ, P0, R9, R10, RZ ;  /* 0x0000000a09ff7210 */ /* 0x000fe20007f1e0ff */
[----:B------:R-:W-:-:S04]  /*0ce0*/  IMAD.MOV.U32 R12, RZ, RZ, R11 ;  /* 0x000000ffff0c7224 */ /* 0x000fc800078e000b */
[----:B------:R-:W-:-:S08]  /*0cf0*/  IMAD.WIDE.U32.X R8, R19, R21, R12, P0 ;  /* 0x0000001513087225 */ /* 0x000fd000000e040c */
.L_x_11:
[-CC-:B------:R-:W-:Y:S01]  /*0d00*/  SHF.R.U64 R30, R8, R18.reuse, R9.reuse ;  /* 0x00000012081e7219 */ /* 0x180fe20000001209 */
[----:B------:R-:W1:Y:S01]  /*0d10*/  LDC R12, c[0x0][0x618] ;  /* 0x00018600ff0c7b82 */ /* 0x000e620000000800 */
[----:B------:R-:W-:Y:S01]  /*0d20*/  SHF.R.U32.HI R7, RZ, R18, R9 ;  /* 0x00000012ff077219 */ /* 0x000fe20000011609 */
[----:B------:R-:W-:Y:S01]  /*0d30*/  ULDC UR4, c[0x0][0x150] ;  /* 0x0000540000047ab9 */ /* 0x000fe20000000800 */
[----:B0-----:R-:W-:Y:S02]  /*0d40*/  IADD3 R11, P0, RZ, -R30, RZ ;  /* 0x8000001eff0b7210 */ /* 0x001fe40007f1e0ff */
[----:B------:R-:W-:-:S03]  /*0d50*/  I2FP.F32.U32 R3, R6 ;  /* 0x0000000600037245 */ /* 0x000fc60000201000 */
[----:B------:R-:W0:Y:S01]  /*0d60*/  LDC.64 R26, c[0x0][0x640] ;  /* 0x00019000ff1a7b82 */ /* 0x000e220000000a00 */
[----:B------:R-:W-:Y:S02]  /*0d70*/  IMAD.X R13, RZ, RZ, ~R7, P0 ;  /* 0x000000ffff0d7224 */ /* 0x000fe400000e0e07 */
[----:B------:R-:W-:Y:S01]  /*0d80*/  FMUL R3, R3, UR4 ;  /* 0x0000000403037c20 */ /* 0x000fe20008400000 */
[----:B------:R-:W-:Y:S01]  /*0d90*/  IMAD.WIDE.U32 R8, R11, R24, R16 ;  /* 0x000000180b087225 */ /* 0x000fe200078e0010 */
[----:B------:R-:W-:-:S03]  /*0da0*/  ULDC UR4, c[0x0][0x154] ;  /* 0x0000550000047ab9 */ /* 0x000fc60000000800 */
[----:B------:R-:W-:Y:S01]  /*0db0*/  IMAD R10, R13, R24, RZ ;  /* 0x000000180d0a7224 */ /* 0x000fe200078e02ff */
[----:B------:R-:W2:Y:S01]  /*0dc0*/  LDC R7, c[0x0][0x144] ;  /* 0x00005100ff077b82 */ /* 0x000ea20000000800 */
[----:B------:R-:W3:Y:S02]  /*0dd0*/  F2I.U32.TRUNC.NTZ R3, R3 ;  /* 0x0000000300037305 */ /* 0x000ee4000020f000 */
[----:B------:R-:W-:-:S04]  /*0de0*/  IMAD R11, R11, R25, R10 ;  /* 0x000000190b0b7224 */ /* 0x000fc800078e020a */
[----:B------:R-:W-:Y:S01]  /*0df0*/  IMAD.IADD R9, R9, 0x1, R11 ;  /* 0x0000000109097824 */ /* 0x000fe200078e020b */
[----:B------:R-:W4:Y:S01]  /*0e00*/  LDC R18, c[0x0][0x608] ;  /* 0x00018200ff127b82 */ /* 0x000f220000000800 */
[----:B------:R-:W-:-:S03]  /*0e10*/  IMAD.MOV.U32 R11, RZ, RZ, -0x1 ;  /* 0xffffffffff0b7424 */ /* 0x000fc600078e00ff */
[-C--:B-1----:R-:W-:Y:S02]  /*0e20*/  SHF.R.U64 R22, R8, R12.reuse, R9 ;  /* 0x0000000c08167219 */ /* 0x082fe40000001209 */
[----:B------:R-:W-:Y:S02]  /*0e30*/  I2FP.F32.U32 R8, R15 ;  /* 0x0000000f00087245 */ /* 0x000fe40000201000 */
[----:B------:R-:W1:Y:S01]  /*0e40*/  LDC R24, c[0x0][0x658] ;  /* 0x00019600ff187b82 */ /* 0x000e620000000800 */
[----:B0-----:R-:W-:Y:S01]  /*0e50*/  ISETP.NE.U32.AND P0, PT, R26, RZ, PT ;  /* 0x000000ff1a00720c */ /* 0x001fe20003f05070 */
[----:B---3--:R-:W-:Y:S01]  /*0e60*/  IMAD.MOV R10, RZ, RZ, -R3 ;  /* 0x000000ffff0a7224 */ /* 0x008fe200078e0a03 */
[----:B------:R-:W-:Y:S01]  /*0e70*/  SHF.R.U32.HI R9, RZ, R12, R9 ;  /* 0x0000000cff097219 */ /* 0x000fe20000011609 */
[----:B------:R-:W-:Y:S01]  /*0e80*/  FMUL R8, R8, UR4 ;  /* 0x0000000408087c20 */ /* 0x000fe20008400000 */
[----:B------:R-:W-:-:S03]  /*0e90*/  ISETP.NE.AND.EX P0, PT, R27, RZ, PT, P0 ;  /* 0x000000ff1b00720c */ /* 0x000fc60003f05300 */
[----:B------:R-:W0:Y:S01]  /*0ea0*/  LDC R20, c[0x0][0x148] ;  /* 0x00005200ff147b82 */ /* 0x000e220000000800 */
[----:B--2---:R-:W-:-:S07]  /*0eb0*/  IMAD R3, R7, R10, R6 ;  /* 0x0000000a07037224 */ /* 0x004fce00078e0206 */
[----:B------:R-:W2:Y:S01]  /*0ec0*/  LDC R21, c[0x0][0x600] ;  /* 0x00018000ff157b82 */ /* 0x000ea20000000800 */
[-CC-:B----4-:R-:W-:Y:S02]  /*0ed0*/  SHF.R.U64 R32, R22, R18.reuse, R9.reuse ;  /* 0x0000001216207219 */ /* 0x190fe40000001209 */
[----:B------:R-:W-:Y:S01]  /*0ee0*/  SHF.R.U32.HI R7, RZ, R18, R9 ;  /* 0x00000012ff077219 */ /* 0x000fe20000011609 */
[----:B------:R-:W-:Y:S01]  /*0ef0*/  IMAD.MOV.U32 R9, RZ, RZ, 0x1 ;  /* 0x00000001ff097424 */ /* 0x000fe200078e00ff */
[----:B------:R3:W4:Y:S03]  /*0f00*/  F2I.U32.TRUNC.NTZ R18, R8 ;  /* 0x0000000800127305 */ /* 0x000726000020f000 */
[----:B------:R-:W0:Y:S01]  /*0f10*/  LDC R25, c[0x0][0x648] ;  /* 0x00019200ff197b82 */ /* 0x000e220000000800 */
[-C--:B-1----:R-:W-:Y:S02]  /*0f20*/  SHF.L.U32 R6, R11, R24.reuse, RZ ;  /* 0x000000180b067219 */ /* 0x082fe400000006ff */
[----:B------:R-:W-:-:S02]  /*0f30*/  SHF.R.U64 R34, R32, R24, R7 ;  /* 0x0000001820227219 */ /* 0x000fc40000001207 */
[----:B------:R-:W-:Y:S02]  /*0f40*/  LOP3.LUT R13, RZ, R6, RZ, 0x33, !PT ;  /* 0x00000006ff0d7212 */ /* 0x000fe400078e33ff */
[-C--:B------:R-:W-:Y:S01]  /*0f50*/  SHF.R.U32.HI R7, RZ, R24.reuse, R7 ;  /* 0x00000018ff077219 */ /* 0x080fe20000011607 */
[----:B------:R-:W1:Y:S01]  /*0f60*/  LDC R29, c[0x0][0x638] ;  /* 0x00018e00ff1d7b82 */ /* 0x000e620000000800 */
[----:B------:R-:W-:Y:S01]  /*0f70*/  SHF.L.U32 R12, R9, R24, RZ ;  /* 0x00000018090c7219 */ /* 0x000fe200000006ff */
[----:B------:R-:W-:-:S06]  /*0f80*/  IMAD.MOV.U32 R6, RZ, RZ, R34 ;  /* 0x000000ffff067224 */ /* 0x000fcc00078e0022 */
[----:B------:R-:W0:Y:S01]  /*0f90*/  LDC R28, c[0x0][0x610] ;  /* 0x00018400ff1c7b82 */ /* 0x000e220000000800 */
[----:B---34-:R-:W-:Y:S05]  /*0fa0*/  @!P0 BRA `(.L_x_12) ;  /* 0x0000000000288947 */ /* 0x018fea0003800000 */
[----:B------:R-:W3:Y:S02]  /*0fb0*/  LDC R11, c[0x0][0x64c] ;  /* 0x00019300ff0b7b82 */ /* 0x000ee40000000800 */
[----:B---3--:R-:W-:-:S05]  /*0fc0*/  IADD3 R11, P0, R34, R11, RZ ;  /* 0x0000000b220b7210 */ /* 0x008fca0007f1e0ff */
[----:B------:R-:W-:-:S04]  /*0fd0*/  IMAD.X R19, RZ, RZ, R7, P0 ;  /* 0x000000ffff137224 */ /* 0x000fc800000e0607 */
[----:B------:R-:W-:-:S04]  /*0fe0*/  IMAD.WIDE.U32 R6, R19, R26, RZ ;  /* 0x0000001a13067225 */ /* 0x000fc800078e00ff */
[----:B------:R-:W-:-:S04]  /*0ff0*/  IMAD.WIDE.U32 R8, P0, R11, R27, R6 ;  /* 0x0000001b0b087225 */ /* 0x000fc80007800006 */
[----:B------:R-:W-:-:S04]  /*1000*/  IMAD.WIDE.U32 R6, R11, R26, RZ ;  /* 0x0000001a0b067225 */ /* 0x000fc800078e00ff */
[----:B------:R-:W-:Y:S01]  /*1010*/  IMAD.X R11, RZ, RZ, RZ, P0 ;  /* 0x000000ffff0b7224 */ /* 0x000fe200000e06ff */
[----:B------:R-:W-:Y:S01]  /*1020*/  IADD3 RZ, P0, R7, R8, RZ ;  /* 0x0000000807ff7210 */ /* 0x000fe20007f1e0ff */
[----:B------:R-:W-:-:S04]  /*1030*/  IMAD.MOV.U32 R10, RZ, RZ, R9 ;  /* 0x000000ffff0a7224 */ /* 0x000fc800078e0009 */
[----:B------:R-:W-:-:S08]  /*1040*/  IMAD.WIDE.U32.X R6, R19, R27, R10, P0 ;  /* 0x0000001b13067225 */ /* 0x000fd000000e040a */
.L_x_12:
[----:B0-----:R-:W-:Y:S01]  /*1050*/  SHF.R.U64 R6, R6, R25, R7 ;  /* 0x0000001906067219 */ /* 0x001fe20000001207 */
[----:B--2---:R-:W-:Y:S01]  /*1060*/  VIADD R7, R21, 0xffffffff ;  /* 0xffffffff15077836 */ /* 0x004fe20000000000 */
[----:B------:R-:W-:Y:S01]  /*1070*/  LOP3.LUT R13, R32, R13, RZ, 0xc0, !PT ;  /* 0x0000000d200d7212 */ /* 0x000fe200078ec0ff */
[----:B------:R-:W-:Y:S02]  /*1080*/  IMAD.MOV R18, RZ, RZ, -R18 ;  /* 0x000000ffff127224 */ /* 0x000fe400078e0a12 */
[----:B------:R-:W-:Y:S01]  /*1090*/  IMAD.MOV R8, RZ, RZ, -R6 ;  /* 0x000000ffff087224 */ /* 0x000fe200078e0a06 */
[----:B------:R-:W-:Y:S01]  /*10a0*/  LOP3.LUT R7, R22, R7, RZ, 0xc0, !PT ;  /* 0x0000000716077212 */ /* 0x000fe200078ec0ff */
[----:B------:R-:W-:Y:S02]  /*10b0*/  IMAD R12, R12, R6, R13 ;  /* 0x000000060c0c7224 */ /* 0x000fe400078e020d */
[----:B------:R-:W-:Y:S02]  /*10c0*/  @P1 IMAD R3, R20, R18, R15 ;  /* 0x0000001214031224 */ /* 0x000fe400078e020f */
[----:B-1----:R-:W-:-:S02]  /*10d0*/  IMAD R6, R8, R29, R34 ;  /* 0x0000001d08067224 */ /* 0x002fc400078e0222 */
[----:B------:R-:W-:Y:S02]  /*10e0*/  IMAD R22, R12, R28, R3 ;  /* 0x0000001c0c167224 */ /* 0x000fe400078e0203 */
[----:B------:R-:W-:Y:S02]  /*10f0*/  IMAD R7, R6, R21, R7 ;  /* 0x0000001506077224 */ /* 0x000fe400078e0207 */
[----:B------:R-:W-:Y:S02]  /*1100*/  IMAD.MOV.U32 R3, RZ, RZ, 0x1 ;  /* 0x00000001ff037424 */ /* 0x000fe400078e00ff */
[----:B------:R-:W-:Y:S01]  /*1110*/  IMAD.MOV.U32 R19, RZ, RZ, R30 ;  /* 0x000000ffff137224 */ /* 0x000fe200078e001e */
[----:B------:R-:W-:Y:S02]  /*1120*/  SEL R18, R7, R22, !P1 ;  /* 0x0000001607127207 */ /* 0x000fe40004800000 */
[----:B------:R-:W-:-:S07]  /*1130*/  SEL R22, R22, R7, !P1 ;  /* 0x0000000716167207 */ /* 0x000fce0004800000 */
.L_x_10:
[----:B------:R-:W-:Y:S05]  /*1140*/  @!P2 BRA `(.L_x_13) ;  /* 0x000000580050a947 */ /* 0x000fea0003800000 */
[----:B------:R-:W-:-:S13]  /*1150*/  ISETP.GT.U32.AND P0, PT, R31, 0x1, PT ;  /* 0x000000011f00780c */ /* 0x000fda0003f04070 */
[----:B------:R-:W-:Y:S05]  /*1160*/  @P0 EXIT ;  /* 0x000000000000094d */ /* 0x000fea0003800000 */
.L_x_14:
[----:B------:R-:W-:-:S08]  /*1170*/  NOP ;  /* 0x0000000000007918 */ /* 0x000fd00000000000 */
[----:B------:R-:W1:Y:S02]  /*1180*/  USETMAXREG.TRY_ALLOC.CTAPOOL UP0, 0xe8 ;  /* 0x000000e8000079c8 */ /* 0x000e640008000600 */
[----:B-1----:R-:W-:-:S13]  /*1190*/  PLOP3.LUT P0, PT, PT, PT, UP0, 0x80, 0x0 ;  /* 0x000000000000781c */ /* 0x002fda0003f0f008 */
[----:B------:R-:W-:Y:S05]  /*11a0*/  @!P0 BRA `(.L_x_14) ;  /* 0xfffffffc00f08947 */ /* 0x000fea000383ffff */
[----:B------:R-:W-:-:S13]  /*11b0*/  LOP3.LUT P0, RZ, R3, 0xff, RZ, 0xc0, !PT ;  /* 0x000000ff03ff7812 */ /* 0x000fda000780c0ff */
[----:B------:R-:W-:Y:S05]  /*11c0*/  @!P0 EXIT ;  /* 0x000000000000894d */ /* 0x000fea0003800000 */
[----:B------:R-:W2:Y:S01]  /*11d0*/  LDL.64 R8, [R1] ;  /* 0x0000000001087983 */ /* 0x000ea20000100a00 */
[----:B------:R-:W-:Y:S01]  /*11e0*/  SHF.R.S32.HI R4, RZ, 0x1f, R5 ;  /* 0x0000001fff047819 */ /* 0x000fe20000011405 */
[----:B------:R-:W1:Y:S01]  /*11f0*/  S2UR UR4, SR_CgaCtaId ;  /* 0x00000000000479c3 */ /* 0x000e620000008800 */
[----:B------:R-:W-:Y:S01]  /*1200*/  UISETP.LT.AND UP0, UPT, UR40, 0x1, UPT ;  /* 0x000000012800788c */ /* 0x000fe2000bf01270 */
[----:B------:R-:W-:Y:S01]  /*1210*/  LOP3.LUT R102, R23, 0x1, RZ, 0xfc, !PT ;  /* 0x0000000117667812 */ /* 0x000fe200078efcff */
[----:B------:R-:W-:Y:S01]  /*1220*/  UIADD3 UR5, UR43, -0x1, URZ ;  /* 0xffffffff2b057890 */ /* 0x000fe2000fffe03f */
[CC--:B------:R-:W-:Y:S01]  /*1230*/  LEA.HI R3, R4.reuse, R5.reuse, RZ, 0x2 ;  /* 0x0000000504037211 */ /* 0x0c0fe200078f10ff */
[----:B------:R-:W-:Y:S01]  /*1240*/  USEL UR42, UR40, 0x1, UP0 ;  /* 0x00000001282a7887 */ /* 0x000fe20008000000 */
[----:B------:R-:W-:Y:S01]  /*1250*/  LEA.HI R4, R4, R5, RZ, 0x5 ;  /* 0x0000000504047211 */ /* 0x000fe200078f28ff */
[----:B------:R-:W-:Y:S01]  /*1260*/  UMOV UR41, 0x400 ;  /* 0x0000040000297882 */ /* 0x000fe20000000000 */
[--C-:B------:R-:W-:Y:S01]  /*1270*/  SHF.R.S32.HI R90, RZ, 0x2, R3.reuse ;  /* 0x00000002ff5a7819 */ /* 0x100fe20000011403 */
[----:B------:R-:W3:Y:S01]  /*1280*/  LDC R96, c[0x0][0x658] ;  /* 0x00019600ff607b82 */ /* 0x000ee20000000800 */
[----:B------:R-:W-:Y:S01]  /*1290*/  SHF.R.S32.HI R7, RZ, 0x1f, R3 ;  /* 0x0000001fff077819 */ /* 0x000fe20000011403 */
[----:B------:R-:W-:Y:S01]  /*12a0*/  UISETP.NE.AND UP0, UPT, UR5, URZ, UPT ;  /* 0x0000003f0500728c */ /* 0x000fe2000bf05270 */
[----:B------:R-:W-:Y:S01]  /*12b0*/  LOP3.LUT R6, R3, 0xfffffffc, RZ, 0xc0, !PT ;  /* 0xfffffffc03067812 */ /* 0x000fe200078ec0ff */
[----:B------:R-:W-:Y:S01]  /*12c0*/  ULDC UR6, c[0x0][0x284] ;  /* 0x0000a10000067ab9 */ /* 0x000fe20000000800 */
[----:B------:R-:W-:Y:S01]  /*12d0*/  LEA.HI R7, R7, R90, RZ, 0x3 ;  /* 0x0000005a07077211 */ /* 0x000fe200078f18ff */
[----:B------:R-:W-:Y:S01]  /*12e0*/  USHF.L.U32 UR45, UR40, 0x1, URZ ;  /* 0x00000001282d7899 */ /* 0x000fe2000800063f */
[----:B------:R-:W-:Y:S01]  /*12f0*/  SHF.R.S32.HI R3, RZ, 0x5, R4 ;  /* 0x00000005ff037819 */ /* 0x000fe20000011404 */
[----:B------:R-:W4:Y:S01]  /*1300*/  LDC.64 R94, c[0x0][0x5c8] ;  /* 0x00017200ff5e7b82 */ /* 0x000f220000000a00 */
[----:B------:R-:W-:Y:S01]  /*1310*/  LOP3.LUT R7, R7, 0xfffffff8, RZ, 0xc0, !PT ;  /* 0xfffffff807077812 */ /* 0x000fe200078ec0ff */
[----:B------:R-:W-:Y:S01]  /*1320*/  IMAD.IADD R6, R5, 0x1, -R6 ;  /* 0x0000000105067824 */ /* 0x000fe200078e0a06 */
[----:B------:R-:W-:Y:S01]  /*1330*/  UIADD3 UR42, -UR42, UR40, URZ ;  /* 0x000000282a2a7290 */ /* 0x000fe2000fffe13f */
[----:B------:R-:W-:-:S02]  /*1340*/  IMAD.MOV.U32 R5, RZ, RZ, 0x1 ;  /* 0x00000001ff057424 */ /* 0x000fc400078e00ff */
[----:B------:R-:W-:Y:S01]  /*1350*/  IMAD.IADD R90, R90, 0x1, -R7 ;  /* 0x000000015a5a7824 */ /* 0x000fe200078e0a07 */
[----:B-1----:R-:W-:Y:S01]  /*1360*/  ULEA UR41, UR4, UR41, 0x18 ;  /* 0x0000002904297291 */ /* 0x002fe2000f8ec03f */
[----:B------:R-:W1:Y:S01]  /*1370*/  LDC R97, c[0x0][0x288] ;  /* 0x0000a200ff617b82 */ /* 0x000e620000000800 */
[----:B------:R-:W-:Y:S01]  /*1380*/  USHF.L.U32 UR4, UR5, 0x3, URZ ;  /* 0x0000000305047899 */ /* 0x000fe2000800063f */
[--C-:B------:R-:W-:Y:S01]  /*1390*/  IMAD R101, R3, -0x10, -R90.reuse ;  /* 0xfffffff003657824 */ /* 0x100fe200078e0a5a */
[--C-:B------:R-:W-:Y:S01]  /*13a0*/  SHF.R.S32.HI R91, RZ, 0x1f, R90.reuse ;  /* 0x0000001fff5b7819 */ /* 0x100fe2000001145a */
[----:B------:R-:W-:Y:S01]  /*13b0*/  USEL UR5, URZ, 0x1, UP0 ;  /* 0x000000013f057887 */ /* 0x000fe20008000000 */
[----:B------:R-:W-:Y:S01]  /*13c0*/  IMAD.SHL.U32 R92, R6, 0x2, RZ ;  /* 0x00000002065c7824 */ /* 0x000fe200078e00ff */
[----:B------:R-:W-:Y:S01]  /*13d0*/  UIADD3 UR46, UR41, 0x40, URZ ;  /* 0x00000040292e7890 */ /* 0x000fe2000fffe03f */
[----:B------:R-:W-:Y:S01]  /*13e0*/  VIADD R101, R101, UR6 ;  /* 0x0000000665657c36 */ /* 0x000fe20008000000 */
[----:B------:R-:W0:Y:S01]  /*13f0*/  LDC R99, c[0x0][0x600] ;  /* 0x00018000ff637b82 */ /* 0x000e220000000800 */
[----:B------:R-:W-:Y:S01]  /*1400*/  IMAD.WIDE R90, R3, 0x10, R90 ;  /* 0x00000010035a7825 */ /* 0x000fe200078e025a */
[----:B------:R-:W-:Y:S01]  /*1410*/  ULOP3.LUT UR4, UR4, 0x8, URZ, 0xc0, !UPT ;  /* 0x0000000804047892 */ /* 0x000fe2000f8ec03f */
[----:B------:R-:W-:Y:S01]  /*1420*/  SHF.R.S32.HI R93, RZ, 0x1f, R92 ;  /* 0x0000001fff5d7819 */ /* 0x000fe2000001145c */
[----:B------:R-:W-:Y:S01]  /*1430*/  ULEA UR43, UR43, UR46, 0x3 ;  /* 0x0000002e2b2b7291 */ /* 0x000fe2000f8e183f */
[----:B------:R-:W-:Y:S01]  /*1440*/  IMAD.MOV.U32 R3, RZ, RZ, -0x1 ;  /* 0xffffffffff037424 */ /* 0x000fe200078e00ff */
[----:B------:R-:W-:Y:S01]  /*1450*/  ULOP3.LUT UR47, UR4, 0x8, URZ, 0x3c, !UPT ;  /* 0x00000008042f7892 */ /* 0x000fe2000f8e3c3f */
[----:B------:R-:W-:Y:S01]  /*1460*/  IMAD.U32 R103, RZ, RZ, UR5 ;  /* 0x00000005ff677e24 */ /* 0x000fe2000f8e00ff */
[C---:B----4-:R-:W-:Y:S01]  /*1470*/  SHF.L.U64.HI R95, R94.reuse, 0x3, R95 ;  /* 0x000000035e5f7819 */ /* 0x050fe2000001025f */
[----:B------:R-:W-:Y:S01]  /*1480*/  IMAD.SHL.U32 R94, R94, 0x8, RZ ;  /* 0x000000085e5e7824 */ /* 0x000fe200078e00ff */
[-C--:B---3--:R-:W-:Y:S01]  /*1490*/  SHF.L.U32 R3, R3, R96.reuse, RZ ;  /* 0x0000006003037219 */ /* 0x088fe200000006ff */
[----:B------:R-:W-:Y:S01]  /*14a0*/  ULOP3.LUT UR44, UR4, 0x18, URZ, 0x3c, !UPT ;  /* 0x00000018042c7892 */ /* 0x000fe2000f8e3c3f */
[----:B------:R-:W-:-:S02]  /*14b0*/  SHF.L.U32 R96, R5, R96, RZ ;  /* 0x0000006005607219 */ /* 0x000fc400000006ff */
[----:B------:R-:W-:Y:S01]  /*14c0*/  LOP3.LUT R100, RZ, R3, RZ, 0x33, !PT ;  /* 0x00000003ff647212 */ /* 0x000fe200078e33ff */
[----:B-1----:R-:W-:Y:S02]  /*14d0*/  IMAD R97, R6, -0x2, R97 ;  /* 0xfffffffe06617824 */ /* 0x002fe400078e0261 */
[----:B0-----:R-:W-:Y:S01]  /*14e0*/  VIADD R99, R99, 0xffffffff ;  /* 0xffffffff63637836 */ /* 0x001fe20000000000 */
[----:B--2---:R-:W-:-:S07]  /*14f0*/  SHF.L.U64.HI R98, R8, 0x1, R0 ;  /* 0x0000000108627819 */ /* 0x004fce0000010200 */
.L_x_162:
[----:B------:R-:W-:-:S04]  /*1500*/  SHF.L.U32 R0, R103, 0x1f, RZ ;  /* 0x0000001f67007819 */ /* 0x000fc800000006ff */
[----:B------:R-:W0:Y:S02]  /*1510*/  SYNCS.PHASECHK.TRANS64.TRYWAIT P0, [UR43+-0x8], R0 ;  /* 0xfffff800ff0075a7 */ /* 0x000e24000800016b */
[----:B01-34-:R-:W-:Y:S05]  /*1520*/  @!P0 BRA `(.L_x_15) ;  /* 0x00000064004c8947 */ /* 0x01bfea0003800000 */
.L_x_183:
[----:B------:R-:W-:Y:S02]  /*1530*/  ULDC UR4, c[0x0][0x28c] ;  /* 0x0000a30000047ab9 */ /* 0x000fe40000000800 */
[----:B------:R-:W-:-:S13]  /*1540*/  ISETP.LT.AND P0, PT, RZ, UR4, PT ;  /* 0x00000004ff007c0c */ /* 0x000fda000bf01270 */
[----:B------:R-:W-:Y:S05]  /*1550*/  @P0 BRA `(.L_x_16) ;  /* 0x0000000000400947 */ /* 0x000fea0003800000 */
[----:B0-----:R-:W-:Y:S01]  /*1560*/  MOV R0, 0x0 ;  /* 0x0000000000007802 */ /* 0x001fe20000000f00 */
[----:B------:R-:W-:Y:S01]  /*1570*/  ULDC.64 UR4, c[0x4][0x68] ;  /* 0x01001a0000047ab9 */ /* 0x000fe20000000a00 */
[----:B------:R-:W-:Y:S01]  /*1580*/  ULDC.64 UR6, c[0x4][0x8] ;  /* 0x0100020000067ab9 */ /* 0x000fe20000000a00 */
[----:B------:R-:W-:Y:S01]  /*1590*/  IMAD.U32 R4, RZ, RZ, UR4 ;  /* 0x00000004ff047e24 */ /* 0x000fe2000f8e00ff */
[----:B------:R0:W1:Y:S01]  /*15a0*/  LDC.64 R14, c[0x4][R0] ;  /* 0x01000000000e7b82 */ /* 0x0000620000000a00 */
[----:B------:R-:W-:Y:S01]  /*15b0*/  IMAD.U32 R5, RZ, RZ, UR5 ;  /* 0x00000005ff057e24 */ /* 0x000fe2000f8e00ff */
[----:B------:R-:W-:Y:S01]  /*15c0*/  ULDC.64 UR4, c[0x4][0x70] ;  /* 0x01001c0000047ab9 */ /* 0x000fe20000000a00 */
[----:B------:R-:W-:Y:S02]  /*15d0*/  IMAD.U32 R10, RZ, RZ, UR6 ;  /* 0x00000006ff0a7e24 */ /* 0x000fe4000f8e00ff */
[----:B------:R-:W-:Y:S02]  /*15e0*/  IMAD.U32 R6, RZ, RZ, UR4 ;  /* 0x00000004ff067e24 */ /* 0x000fe4000f8e00ff */
[----:B------:R-:W-:-:S02]  /*15f0*/  IMAD.U32 R7, RZ, RZ, UR5 ;  /* 0x00000005ff077e24 */ /* 0x000fc4000f8e00ff */
[----:B------:R-:W-:Y:S02]  /*1600*/  IMAD.U32 R11, RZ, RZ, UR7 ;  /* 0x00000007ff0b7e24 */ /* 0x000fe4000f8e00ff */
[----:B------:R-:W-:Y:S02]  /*1610*/  IMAD.MOV.U32 R8, RZ, RZ, 0x1e1 ;  /* 0x000001e1ff087424 */ /* 0x000fe400078e00ff */
[----:B------:R-:W-:Y:S02]  /*1620*/  IMAD.MOV.U32 R12, RZ, RZ, 0x1 ;  /* 0x00000001ff0c7424 */ /* 0x000fe400078e00ff */
[----:B0-----:R-:W-:-:S07]  /*1630*/  IMAD.MOV.U32 R13, RZ, RZ, RZ ;  /* 0x000000ffff0d7224 */ /* 0x001fce00078e00ff */
[----:B------:R-:W-:-:S07]  /*1640*/  LEPC R20, `(.L_x_16) ;  /* 0x000000001014794e */ /* 0x000fce0000000000 */
[----:B-1---5:R-:W-:Y:S05]  /*1650*/  CALL.ABS.NOINC R14 ;  /* 0x000000000e007343 */ /* 0x022fea0003c00000 */
.L_x_16:
[----:B------:R-:W-:-:S13]  /*1660*/  ISETP.NE.AND P0, PT, R102, 0x3, PT ;  /* 0x000000036600780c */ /* 0x000fda0003f05270 */
[----:B------:R-:W-:Y:S05]  /*1670*/  @!P0 BRA `(.L_x_17) ;  /* 0x0000000000048947 */ /* 0x000fea0003800000 */
[----:B------:R-:W-:Y:S01]  /*1680*/  BPT.TRAP 0x1 ;  /* 0x000000040000795c */ /* 0x000fe20000300000 */
.L_x_17:
[----:B0-----:R-:W-:Y:S02]  /*1690*/  IMAD.U32 R3, RZ, RZ, UR38 ;  /* 0x00000026ff037e24 */ /* 0x001fe4000f8e00ff */
[----:B------:R-:W-:-:S03]  /*16a0*/  IMAD.U32 R0, RZ, RZ, UR39 ;  /* 0x00000027ff007e24 */ /* 0x000fc6000f8e00ff */
[----:B------:R-:W-:Y:S02]  /*16b0*/  LEA R3, R3, UR41, 0x3 ;  /* 0x0000002903037c11 */ /* 0x000fe4000f8e18ff */
[----:B------:R-:W-:-:S04]  /*16c0*/  SHF.L.U32 R0, R0, 0x1f, RZ ;  /* 0x0000001f00007819 */ /* 0x000fc800000006ff */
[----:B------:R0:W1:Y:S01]  /*16d0*/  SYNCS.PHASECHK.TRANS64.TRYWAIT P1, [R3+URZ], R0 ;  /* 0x00000000030075a7 */ /* 0x000062000802017f */
[----:B------:R-:W-:Y:S05]  /*16e0*/  @!P0 BRA `(.L_x_18) ;  /* 0x0000000000048947 */ /* 0x000fea0003800000 */
[----:B------:R-:W-:Y:S01]  /*16f0*/  BPT.TRAP 0x1 ;  /* 0x000000040000795c */ /* 0x000fe20000300000 */
.L_x_18:
[----:B------:R-:W-:-:S05]  /*1700*/  IMAD.U32 R4, RZ, RZ, UR42 ;  /* 0x0000002aff047e24 */ /* 0x000fca000f8e00ff */
[----:B------:R-:W-:Y:S01]  /*1710*/  ISETP.GE.AND P2, PT, R4, 0x1, PT ;  /* 0x000000010400780c */ /* 0x000fe20003f46270 */
[----:B-1----:R-:W-:-:S12]  /*1720*/  @P1 BRA `(.L_x_19) ;  /* 0x0000000000081947 */ /* 0x002fd80003800000 */
[----:B------:R-:W1:Y:S02]  /*1730*/  SYNCS.PHASECHK.TRANS64.TRYWAIT P1, [R3+URZ], R0 ;  /* 0x00000000030075a7 */ /* 0x000e64000802017f */
[----:B-1----:R-:W-:Y:S05]  /*1740*/  @!P1 BRA `(.L_x_20) ;  /* 0x0000006000dc9947 */ /* 0x002fea0003800000 */
.L_x_19:
[----:B------:R-:W-:Y:S05]  /*1750*/  WARPSYNC.ALL ;  /* 0x0000000000007948 */ /* 0x000fea0003800000 */
[----:B------:R-:W-:Y:S01]  /*1760*/  UIADD3 UR4, UR41, 0x100, URZ ;  /* 0x0000010029047890 */ /* 0x000fe2000fffe03f */
[----:B------:R-:W-:Y:S01]  /*1770*/  WARPGROUP.ARRIVE ;  /* 0x00000000000079c5 */ /* 0x000fe20000000000 */
[----:B------:R-:W-:Y:S02]  /*1780*/  UIADD3 UR5, UR41, 0xc100, URZ ;  /* 0x0000c10029057890 */ /* 0x000fe4000fffe03f */
[----:B------:R-:W-:Y:S02]  /*1790*/  USHF.R.U32.HI UR4, URZ, 0x4, UR4 ;  /* 0x000000043f047899 */ /* 0x000fe40008011604 */
[----:B------:R-:W-:-:S02]  /*17a0*/  USHF.R.U32.HI UR5, URZ, 0x4, UR5 ;  /* 0x000000043f057899 */ /* 0x000fc40008011605 */
[----:B------:R-:W-:Y:S02]  /*17b0*/  ULOP3.LUT UR4, UR4, 0x3fff, URZ, 0xc0, !UPT ;  /* 0x00003fff04047892 */ /* 0x000fe4000f8ec03f */
[----:B------:R-:W-:Y:S02]  /*17c0*/  ULOP3.LUT UR5, UR5, 0x3fff, URZ, 0xc0, !UPT ;  /* 0x00003fff05057892 */ /* 0x000fe4000f8ec03f */
[----:B------:R-:W-:Y:S02]  /*17d0*/  ULOP3.LUT UR4, UR4, 0x10000, URZ, 0xfc, !UPT ;  /* 0x0001000004047892 */ /* 0x000fe4000f8efc3f */
[----:B------:R-:W-:Y:S02]  /*17e0*/  ULOP3.LUT UR5, UR5, 0x10000, URZ, 0xfc, !UPT ;  /* 0x0001000005057892 */ /* 0x000fe4000f8efc3f */
[----:B------:R-:W-:Y:S02]  /*17f0*/  ULEA UR6, UR38, UR4, 0xa ;  /* 0x0000000426067291 */ /* 0x000fe4000f8e503f */
[----:B------:R-:W-:Y:S01]  /*1800*/  ULEA UR7, UR38, UR5, 0xb ;  /* 0x0000000526077291 */ /* 0x000fe2000f8e583f */
[----:B------:R-:W-:Y:S01]  /*1810*/  UMOV UR9, 0x40000040 ;  /* 0x4000004000097882 */ /* 0x000fe20000000000 */
[----:B------:R-:W-:-:S03]  /*1820*/  UMOV UR11, 0x40000040 ;  /* 0x40000040000b7882 */ /* 0x000fc60000000000 */
[----:B------:R-:W-:Y:S02]  /*1830*/  UMOV UR8, UR6 ;  /* 0x0000000600087c82 */ /* 0x000fe40008000000 */
[----:B------:R-:W-:Y:S02]  /*1840*/  UMOV UR10, UR7 ;  /* 0x00000007000a7c82 */ /* 0x000fe40008000000 */
[----:B------:R-:W-:Y:S01]  /*1850*/  HGMMA.64x128x16.F32.BF16 R24, gdesc[UR8], RZ, !UPT, gsb0 ;  /* 0x01e00000081879f0 */ /* 0x000fe2000c0018ff */
[----:B------:R-:W-:Y:S02]  /*1860*/  UIADD3 UR8, UR6, 0x2, URZ ;  /* 0x0000000206087890 */ /* 0x000fe4000fffe03f */
[----:B------:R-:W-:Y:S01]  /*1870*/  UIADD3 UR10, UR7, 0x2, URZ ;  /* 0x00000002070a7890 */ /* 0x000fe2000fffe03f */
[----:B------:R-:W-:Y:S01]  /*1880*/  UMOV UR9, 0x40000040 ;  /* 0x4000004000097882 */ /* 0x000fe20000000000 */
[----:B------:R-:W-:Y:S01]  /*1890*/  UMOV UR11, 0x40000040 ;  /* 0x40000040000b7882 */ /* 0x000fe20000000000 */
[----:B------:R-:W-:-:S02]  /*18a0*/  WARPGROUP.DEPBAR.LE gsb0, 0x0 ;  /* 0x00008000000079c5 */ /* 0x000fc40000010000 */
[----:B------:R-:W-:-:S06]  /*18b0*/  WARPGROUP.ARRIVE ;  /* 0x00000000000079c5 */ /* 0x000fcc0000000000 */
[----:B------:R-:W-:Y:S01]  /*18c0*/  HGMMA.64x128x16.F32.BF16 R24, gdesc[UR8], R24, gsb0 ;  /* 0x01e00000081879f0 */ /* 0x000fe20008001818 */
[----:B------:R-:W-:Y:S02]  /*18d0*/  UIADD3 UR8, UR6, 0x4, URZ ;  /* 0x0000000406087890 */ /* 0x000fe4000fffe03f */
[----:B------:R-:W-:Y:S01]  /*18e0*/  UIADD3 UR10, UR7, 0x4, URZ ;  /* 0x00000004070a7890 */ /* 0x000fe2000fffe03f */
[----:B------:R-:W-:Y:S01]  /*18f0*/  UMOV UR9, 0x40000040 ;  /* 0x4000004000097882 */ /* 0x000fe20000000000 */
[----:B------:R-:W-:Y:S01]  /*1900*/  UMOV UR11, 0x40000040 ;  /* 0x40000040000b7882 */ /* 0x000fe20000000000 */
[----:B------:R-:W-:Y:S02]  /*1910*/  WARPGROUP.DEPBAR.LE gsb0, 0x0 ;  /* 0x00008000000079c5 */ /* 0x000fe40000010000 */
        /* <DEDUP_REMOVED lines=36> */
[----:B------:R-:W-:Y:S03]  /*1b60*/  HGMMA.64x128x16.F32.BF16 R24, gdesc[UR8], R24, gsb0 ;  /* 0x01e00000081879f0 */ /* 0x000fe60008001818 */
[----:B------:R-:W-:Y:S02]  /*1b70*/  WARPGROUP.DEPBAR.LE gsb0, 0x0 ;  /* 0x00008000000079c5 */ /* 0x000fe40000010000 */
[----:B------:R-:W-:Y:S05]  /*1b80*/  @!P2 BRA `(.L_x_21) ;  /* 0x000000040080a947 */ /* 0x000fea0003800000 */
[----:B------:R-:W-:Y:S01]  /*1b90*/  UIADD3 UR6, UR38, 0x1, URZ ;  /* 0x0000000126067890 */ /* 0x000fe2000fffe03f */
[----:B01----:R-:W-:-:S03]  /*1ba0*/  IMAD.U32 R0, RZ, RZ, UR42 ;  /* 0x0000002aff007e24 */ /* 0x003fc6000f8e00ff */
[----:B------:R-:W-:-:S04]  /*1bb0*/  UISETP.NE.AND UP0, UPT, UR6, 0x3, UPT ;  /* 0x000000030600788c */ /* 0x000fc8000bf05270 */
[----:B------:R-:W-:Y:S02]  /*1bc0*/  USEL UR7, URZ, 0x1, UP0 ;  /* 0x000000013f077887 */ /* 0x000fe40008000000 */
[----:B------:R-:W-:Y:S02]  /*1bd0*/  USEL UR6, UR6, URZ, UP0 ;  /* 0x0000003f06067287 */ /* 0x000fe40008000000 */
[----:B------:R-:W-:-:S06]  /*1be0*/  ULOP3.LUT UR7, UR39, UR7, URZ, 0x3c, !UPT ;  /* 0x0000000727077292 */ /* 0x000fcc000f8e3c3f */
[----:B------:R-:W-:Y:S01]  /*1bf0*/  IMAD.U32 R5, RZ, RZ, UR7 ;  /* 0x00000007ff057e24 */ /* 0x000fe2000f8e00ff */
[----:B------:R-:W-:-:S06]  /*1c00*/  UMOV UR7, UR38 ;  /* 0x0000002600077c82 */ /* 0x000fcc0008000000 */
.L_x_28:
[----:B01----:R-:W-:Y:S05]  /*1c10*/  @!P0 BRA `(.L_x_22) ;  /* 0x0000000000048947 */ /* 0x003fea0003800000 */
[----:B------:R-:W-:Y:S01]  /*1c20*/  BPT.TRAP 0x1 ;  /* 0x000000040000795c */ /* 0x000fe20000300000 */
.L_x_22:
[----:B------:R-:W-:Y:S01]  /*1c30*/  ULEA UR8, UR6, UR41, 0x3 ;  /* 0x0000002906087291 */ /* 0x000fe2000f8e183f */
[----:B------:R-:W-:-:S08]  /*1c40*/  SHF.L.U32 R3, R5, 0x1f, RZ ;  /* 0x0000001f05037819 */ /* 0x000fd000000006ff */
[----:B------:R0:W1:Y:S01]  /*1c50*/  SYNCS.PHASECHK.TRANS64.TRYWAIT P1, [UR8], R3 ;  /* 0x00000003ff0075a7 */ /* 0x0000620008020148 */
[----:B------:R-:W-:Y:S05]  /*1c60*/  @!P0 BRA `(.L_x_23) ;  /* 0x0000000000048947 */ /* 0x000fea0003800000 */
[----:B------:R-:W-:Y:S01]  /*1c70*/  BPT.TRAP 0x1 ;  /* 0x000000040000795c */ /* 0x000fe20000300000 */
.L_x_23:
[----:B-1----:R-:W-:Y:S05]  /*1c80*/  @P1 BRA `(.L_x_24) ;  /* 0x0000000000081947 */ /* 0x002fea0003800000 */
[----:B------:R-:W1:Y:S02]  /*1c90*/  SYNCS.PHASECHK.TRANS64.TRYWAIT P1, [UR8], R3 ;  /* 0x00000003ff0075a7 */ /* 0x000e640008020148 */
[----:B-1----:R-:W-:Y:S05]  /*1ca0*/  @!P1 BRA `(.L_x_25) ;  /* 0x0000005c00989947 */ /* 0x002fea0003800000 */
.L_x_24:
[----:B------:R-:W-:Y:S01]  /*1cb0*/  ULEA UR13, UR6, UR4, 0xa ;  /* 0x00000004060d7291 */ /* 0x000fe2000f8e503f */
[----:B------:R-:W-:Y:S01]  /*1cc0*/  WARPGROUP.ARRIVE ;  /* 0x00000000000079c5 */ /* 0x000fe20000000000 */
[----:B------:R-:W-:Y:S01]  /*1cd0*/  ULEA UR12, UR6, UR5, 0xb ;  /* 0x00000005060c7291 */ /* 0x000fe2000f8e583f */
[----:B------:R-:W-:Y:S01]  /*1ce0*/  UMOV UR9, 0x40000040 ;  /* 0x4000004000097882 */ /* 0x000fe20000000000 */
[----:B------:R-:W-:-:S03]  /*1cf0*/  UMOV UR11, 0x40000040 ;  /* 0x40000040000b7882 */ /* 0x000fc60000000000 */
[----:B------:R-:W-:Y:S02]  /*1d00*/  UMOV UR8, UR13 ;  /* 0x0000000d00087c82 */ /* 0x000fe40008000000 */
[----:B------:R-:W-:Y:S02]  /*1d10*/  UMOV UR10, UR12 ;  /* 0x0000000c000a7c82 */ /* 0x000fe40008000000 */
[----:B------:R-:W-:Y:S01]  /*1d20*/  HGMMA.64x128x16.F32.BF16 R24, gdesc[UR8], R24, gsb0 ;  /* 0x01e00000081879f0 */ /* 0x000fe20008001818 */
        /* <DEDUP_REMOVED lines=51> */
[----:B------:R-:W-:Y:S01]  /*2060*/  BPT.TRAP 0x1 ;  /* 0x000000040000795c */ /* 0x000fe20000300000 */
.L_x_26:
[----:B------:R-:W-:Y:S01]  /*2070*/  ULEA UR8, UR7, UR41, 0x3 ;  /* 0x0000002907087291 */ /* 0x000fe2000f8e183f */
[----:B------:R-:W-:-:S03]  /*2080*/  ISETP.GT.U32.AND P1, PT, R23, 0x1, PT ;  /* 0x000000011700780c */ /* 0x000fc60003f24070 */
[----:B------:R-:W-:-:S04]  /*2090*/  UIADD3 UR8, UR8, 0x18, URZ ;  /* 0x0000001808087890 */ /* 0x000fc8000fffe03f */
[----:B------:R-:W-:-:S09]  /*20a0*/  UPRMT UR8, URZ, 0x654, UR8 ;  /* 0x000006543f087896 */ /* 0x000fd20008000008 */
[----:B------:R-:W-:Y:S01]  /*20b0*/  SYNCS.ARRIVE.TRANS64.RED.A1T0 RZ, [UR8], RZ ;  /* 0x000000ffffff79a7 */ /* 0x000fe20008100408 */
[----:B------:R-:W-:Y:S05]  /*20c0*/  @P1 BRA `(.L_x_27) ;  /* 0x0000000000041947 */ /* 0x000fea0003800000 */
[----:B------:R-:W-:Y:S01]  /*20d0*/  BPT.TRAP 0x1 ;  /* 0x000000040000795c */ /* 0x000fe20000300000 */
.L_x_27:
[----:B------:R-:W-:Y:S01]  /*20e0*/  UIADD3 UR6, UR6, 0x1, URZ ;  /* 0x0000000106067890 */ /* 0x000fe2000fffe03f */
[C---:B------:R-:W-:Y:S01]  /*20f0*/  ISETP.GT.AND P1, PT, R0.reuse, 0x1, PT ;  /* 0x000000010000780c */ /* 0x040fe20003f24270 */
[----:B------:R-:W-:Y:S01]  /*2100*/  UIADD3 UR7, UR7, 0x1, URZ ;  /* 0x0000000107077890 */ /* 0x000fe2000fffe03f */
[----:B------:R-:W-:Y:S01]  /*2110*/  VIADD R0, R0, 0xffffffff ;  /* 0xffffffff00007836 */ /* 0x000fe20000000000 */
[----:B------:R-:W-:Y:S02]  /*2120*/  UISETP.NE.AND UP0, UPT, UR6, 0x3, UPT ;  /* 0x000000030600788c */ /* 0x000fe4000bf05270 */
[----:B------:R-:W-:Y:S02]  /*2130*/  UISETP.NE.AND UP1, UPT, UR7, 0x3, UPT ;  /* 0x000000030700788c */ /* 0x000fe4000bf25270 */
[----:B------:R-:W-:Y:S02]  /*2140*/  USEL UR8, URZ, 0x1, UP0 ;  /* 0x000000013f087887 */ /* 0x000fe40008000000 */
[----:B------:R-:W-:-:S02]  /*2150*/  USEL UR6, UR6, URZ, UP0 ;  /* 0x0000003f06067287 */ /* 0x000fc40008000000 */
[----:B------:R-:W-:Y:S02]  /*2160*/  USEL UR7, UR7, URZ, UP1 ;  /* 0x0000003f07077287 */ /* 0x000fe40008800000 */
[----:B------:R-:W-:Y:S01]  /*2170*/  LOP3.LUT R5, R5, UR8, RZ, 0x3c, !PT ;  /* 0x0000000805057c12 */ /* 0x000fe2000f8e3cff */
[----:B------:R-:W-:Y:S09]  /*2180*/  @P1 BRA `(.L_x_28) ;  /* 0xfffffff800a01947 */ /* 0x000ff2000383ffff */
.L_x_21:
[----:B01----:R-:W0:Y:S01]  /*2190*/  LDC R0, c[0x0][0x28c] ;  /* 0x0000a300ff007b82 */ /* 0x003e220000000800 */
[----:B------:R-:W-:-:S04]  /*21a0*/  IMAD.U32 R3, RZ, RZ, UR47 ;  /* 0x0000002fff037e24 */ /* 0x000fc8000f8e00ff */
[----:B------:R1:W-:Y:S01]  /*21b0*/  SYNCS.ARRIVE.TRANS64.A1T0 RZ, [R3+UR46], RZ ;  /* 0x000000ff03ff79a7 */ /* 0x0003e2000810002e */
[----:B0-----:R-:W-:-:S13]  /*21c0*/  ISETP.GE.AND P1, PT, R0, 0x1, PT ;  /* 0x000000010000780c */ /* 0x001fda0003f26270 */
[----:B-1----:R-:W-:Y:S05]  /*21d0*/  @!P1 BRA `(.L_x_29) ;  /* 0x0000000000349947 */ /* 0x002fea0003800000 */
[----:B------:R-:W-:Y:S05]  /*21e0*/  @!P0 BRA `(.L_x_30) ;  /* 0x0000000000048947 */ /* 0x000fea0003800000 */
[----:B------:R-:W-:Y:S01]  /*21f0*/  BPT.TRAP 0x1 ;  /* 0x000000040000795c */ /* 0x000fe20000300000 */
.L_x_30:
[----:B------:R-:W-:Y:S01]  /*2200*/  UIADD3 UR6, UR38, UR42, URZ ;  /* 0x0000002a26067290 */ /* 0x000fe2000fffe03f */
[----:B------:R-:W-:-:S03]  /*2210*/  ISETP.GT.U32.AND P0, PT, R23, 0x1, PT ;  /* 0x000000011700780c */ /* 0x000fc60003f04070 */
[----:B------:R-:W-:-:S04]  /*2220*/  UIMAD.WIDE.U32 UR4, UR6, -0x55555555, URZ ;  /* 0xaaaaaaab060478a5 */ /* 0x000fc8000f8e003f */
[----:B------:R-:W-:-:S04]  /*2230*/  USHF.R.U32.HI UR4, URZ, 0x1, UR5 ;  /* 0x000000013f047899 */ /* 0x000fc80008011605 */
[----:B------:R-:W-:-:S04]  /*2240*/  UIMAD UR6, UR4, -0x3, UR6 ;  /* 0xfffffffd040678a4 */ /* 0x000fc8000f8e0206 */
[----:B------:R-:W-:-:S04]  /*2250*/  ULEA UR6, UR6, UR41, 0x3 ;  /* 0x0000002906067291 */ /* 0x000fc8000f8e183f */
[----:B------:R-:W-:-:S04]  /*2260*/  UIADD3 UR6, UR6, 0x18, URZ ;  /* 0x0000001806067890 */ /* 0x000fc8000fffe03f */
[----:B------:R-:W-:-:S09]  /*2270*/  UPRMT UR6, URZ, 0x654, UR6 ;  /* 0x000006543f067896 */ /* 0x000fd20008000006 */
[----:B------:R-:W-:Y:S01]  /*2280*/  SYNCS.ARRIVE.TRANS64.RED.A1T0 RZ, [UR6], RZ ;  /* 0x000000ffffff79a7 */ /* 0x000fe20008100406 */
[----:B------:R-:W-:Y:S05]  /*2290*/  @P0 BRA `(.L_x_29) ;  /* 0x0000000000040947 */ /* 0x000fea0003800000 */
[----:B------:R-:W-:Y:S01]  /*22a0*/  BPT.TRAP 0x1 ;  /* 0x000000040000795c */ /* 0x000fe20000300000 */
.L_x_29:
[----:B------:R-:W-:Y:S01]  /*22b0*/  SHF.L.U32 R0, R103, 0x1f, RZ ;  /* 0x0000001f67007819 */ /* 0x000fe200000006ff */
[----:B------:R-:W-:Y:S01]  /*22c0*/  UIADD3 UR38, UR38, UR45, URZ ;  /* 0x0000002d26267290 */ /* 0x000fe2000fffe03f */
[----:B------:R-:W-:Y:S01]  /*22d0*/  SHF.R.S32.HI R9, RZ, 0x1f, R19 ;  /* 0x0000001fff097819 */ /* 0x000fe20000011413 */
[----:B------:R-:W-:Y:S01]  /*22e0*/  UISETP.GE.U32.AND UP1, UPT, UR45, 0x3, UPT ;  /* 0x000000032d00788c */ /* 0x000fe2000bf26070 */
[----:B------:R-:W0:Y:S01]  /*22f0*/  SYNCS.PHASECHK.TRANS64.TRYWAIT P0, [UR43+0x8], R0 ;  /* 0x00000800ff0075a7 */ /* 0x000e22000800016b */
[----:B------:R-:W-:-:S04]  /*2300*/  UISETP.GT.U32.AND UP0, UPT, UR38, 0x2, UPT ;  /* 0x000000022600788c */ /* 0x000fc8000bf04070 */
[----:B------:R-:W-:-:S04]  /*2310*/  UISETP.LT.U32.AND UP0, UPT, UR45, 0x3, UP0 ;  /* 0x000000032d00788c */ /* 0x000fc80008701070 */
[----:B------:R-:W-:Y:S02]  /*2320*/  USEL UR6, URZ, 0x1, !UP0 ;  /* 0x000000013f067887 */ /* 0x000fe4000c000000 */
[----:B------:R-:W-:Y:S02]  /*2330*/  @UP1 UIMAD.WIDE.U32 UR4, UR38, -0x55555555, URZ ;  /* 0xaaaaaaab260418a5 */ /* 0x000fe4000f8e003f */
[----:B------:R-:W-:Y:S02]  /*2340*/  ULOP3.LUT UR39, UR39, UR6, URZ, 0x3c, !UPT ;  /* 0x0000000627277292 */ /* 0x000fe4000f8e3c3f */
[----:B------:R-:W-:-:S04]  /*2350*/  @UP1 USHF.R.U32.HI UR4, URZ, 0x1, UR5 ;  /* 0x000000013f041899 */ /* 0x000fc80008011605 */
[----:B------:R-:W-:Y:S01]  /*2360*/  @UP1 ULOP3.LUT UR39, UR39, 0x1, UR4, 0x78, !UPT ;  /* 0x0000000127271892 */ /* 0x000fe2000f8e7804 */
[----:B0-----:R-:W-:Y:S11]  /*2370*/  @!P0 BRA `(.L_x_31) ;  /* 0x0000005400fc8947 */ /* 0x001ff60003800000 */
.L_x_184:
[----:B------:R-:W-:Y:S01]  /*2380*/  ULDC.64 UR4, c[0x0][0x5d0] ;  /* 0x0001740000047ab9 */ /* 0x000fe20000000a00 */
[----:B------:R-:W-:Y:S01]  /*2390*/  ULDC UR6, c[0x0][0x284] ;  /* 0x0000a10000067ab9 */ /* 0x000fe20000000800 */
[----:B0-----:R-:W-:Y:S02]  /*23a0*/  IMAD R0, R9, UR4, RZ ;  /* 0x0000000409007c24 */ /* 0x001fe4000f8e02ff */
[----:B------:R-:W-:Y:S02]  /*23b0*/  IMAD.SHL.U32 R12, R18, 0x80, RZ ;  /* 0x00000080120c7824 */ /* 0x000fe400078e00ff */
[C---:B------:R-:W-:Y:S02]  /*23c0*/  IMAD R3, R19.reuse, UR5, R0 ;  /* 0x0000000513037c24 */ /* 0x040fe4000f8e0200 */
[----:B------:R-:W-:Y:S01]  /*23d0*/  IMAD.SHL.U32 R0, R22, 0x40, RZ ;  /* 0x0000004016007824 */ /* 0x000fe200078e00ff */
[----:B------:R-:W-:Y:S01]  /*23e0*/  SHF.R.S32.HI R13, RZ, 0x1f, R12 ;  /* 0x0000001fff0d7819 */ /* 0x000fe2000001140c */
[----:B------:R-:W-:Y:S01]  /*23f0*/  IMAD.WIDE.U32 R4, R19, UR4, R92 ;  /* 0x0000000413047c25 */ /* 0x000fe2000f8e005c */
[----:B------:R-:W-:-:S02]  /*2400*/  ULDC.64 UR4, c[0x0][0x5c8] ;  /* 0x0001720000047ab9 */ /* 0x000fc40000000a00 */
[----:B------:R-:W-:Y:S01]  /*2410*/  ISETP.GE.AND P0, PT, R0, UR6, PT ;  /* 0x0000000600007c0c */ /* 0x000fe2000bf06270 */
[----:B------:R-:W-:Y:S01]  /*2420*/  ULDC UR6, c[0x0][0x288] ;  /* 0x0000a20000067ab9 */ /* 0x000fe20000000800 */
[----:B------:R-:W-:Y:S01]  /*2430*/  IADD3 R4, P1, R12, R4, RZ ;  /* 0x000000040c047210 */ /* 0x000fe20007f3e0ff */
[----:B------:R-:W-:Y:S01]  /*2440*/  IMAD.WIDE R20, R22, 0x40, R90 ;  /* 0x0000004016147825 */ /* 0x000fe200078e025a */
[----:B------:R-:W-:Y:S02]  /*2450*/  ISETP.GE.OR P0, PT, R12, UR6, P0 ;  /* 0x000000060c007c0c */ /* 0x000fe40008706670 */
[----:B------:R-:W-:Y:S01]  /*2460*/  IADD3.X R5, R13, R5, R3, P1, !PT ;  /* 0x000000050d057210 */ /* 0x000fe20000ffe403 */
[----:B------:R-:W-:-:S04]  /*2470*/  IMAD R7, R21, UR4, RZ ;  /* 0x0000000415077c24 */ /* 0x000fc8000f8e02ff */
[C---:B------:R-:W-:Y:S02]  /*2480*/  IMAD R7, R20.reuse, UR5, R7 ;  /* 0x0000000514077c24 */ /* 0x040fe4000f8e0207 */
[----:B------:R-:W-:-:S04]  /*2490*/  IMAD.WIDE.U32 R104, R20, UR4, R4 ;  /* 0x0000000414687c25 */ /* 0x000fc8000f8e0004 */
[----:B------:R-:W-:Y:S05]  /*24a0*/  @P0 BRA `(.L_x_32) ;  /* 0x0000003c00dc0947 */ /* 0x000fea0003800000 */
[----:B-----5:R-:W-:Y:S01]  /*24b0*/  FSETP.NEU.AND P0, PT, R89, RZ, PT ;  /* 0x000000ff5900720b */ /* 0x020fe20003f0d000 */
[----:B------:R-:W-:Y:S01]  /*24c0*/  IMAD.IADD R3, R97, 0x1, -R12 ;  /* 0x0000000161037824 */ /* 0x000fe200078e0a0c */
[----:B------:R-:W-:Y:S01]  /*24d0*/  BSSY B0, `(.L_x_32) ;  /* 0x00003f4000007945 */ /* 0x000fe20003800000 */
[----:B------:R-:W-:Y:S02]  /*24e0*/  IMAD.IADD R0, R101, 0x1, -R0 ;  /* 0x0000000165007824 */ /* 0x000fe400078e0a00 */
[----:B------:R-:W-:Y:S01]  /*24f0*/  IMAD.IADD R113, R105, 0x1, R7 ;  /* 0x0000000169717824 */ /* 0x000fe200078e0207 */
[----:B------:R-:W-:-:S04]  /*2500*/  ISETP.GT.AND P2, PT, R3, RZ, PT ;  /* 0x000000ff0300720c */ /* 0x000fc80003f44270 */
[----:B------:R-:W-:-:S03]  /*2510*/  ISETP.GT.AND P1, PT, R0, RZ, P2 ;  /* 0x000000ff0000720c */ /* 0x000fc60001724270 */
[----:B------:R-:W-:Y:S10]  /*2520*/  @!P0 BRA `(.L_x_33) ;  /* 0x0000002c00208947 */ /* 0x000ff40003800000 */
[----:B------:R-:W0:Y:S01]  /*2530*/  LDC.64 R106, c[0x0][0x5b8] ;  /* 0x00016e00ff6a7b82 */ /* 0x000e220000000a00 */
[----:B------:R-:W-:-:S07]  /*2540*/  ULDC.64 UR4, c[0x0][0x5c0] ;  /* 0x0001700000047ab9 */ /* 0x000fce0000000a00 */
[----:B------:R-:W1:Y:S08]  /*2550*/  LDC.64 R108, c[0x0][0x5b0] ;  /* 0x00016c00ff6c7b82 */ /* 0x000e700000000a00 */
[----:B------:R-:W2:Y:S01]  /*2560*/  LDC.64 R110, c[0x0][0x5a8] ;  /* 0x00016a00ff6e7b82 */ /* 0x000ea20000000a00 */
[-C--:B0-----:R-:W-:Y:S02]  /*2570*/  IMAD R6, R9, R106.reuse, RZ ;  /* 0x0000006a09067224 */ /* 0x081fe400078e02ff */
[----:B------:R-:W-:-:S04]  /*2580*/  IMAD.WIDE.U32 R4, R19, R106, R92 ;  /* 0x0000006a13047225 */ /* 0x000fc800078e005c */
[----:B------:R-:W-:Y:S01]  /*2590*/  IMAD R105, R19, R107, R6 ;  /* 0x0000006b13697224 */ /* 0x000fe200078e0206 */
[----:B------:R-:W-:Y:S01]  /*25a0*/  IADD3 R6, P0, R12, R4, RZ ;  /* 0x000000040c067210 */ /* 0x000fe20007f1e0ff */
[----:B-1----:R-:W-:-:S03]  /*25b0*/  IMAD R4, R21, R108, RZ ;  /* 0x0000006c15047224 */ /* 0x002fc600078e02ff */
[----:B------:R-:W-:Y:S01]  /*25c0*/  IADD3.X R7, R13, R5, R105, P0, !PT ;  /* 0x000000050d077210 */ /* 0x000fe200007fe469 */
[C---:B------:R-:W-:Y:S02]  /*25d0*/  IMAD R107, R20.reuse, R109, R4 ;  /* 0x0000006d146b7224 */ /* 0x040fe400078e0204 */
[----:B------:R-:W-:-:S04]  /*25e0*/  IMAD.WIDE.U32 R4, R20, R108, R6 ;  /* 0x0000006c14047225 */ /* 0x000fc800078e0006 */
[----:B------:R-:W-:Y:S01]  /*25f0*/  IMAD.IADD R5, R5, 0x1, R107 ;  /* 0x0000000105057824 */ /* 0x000fe200078e026b */
[----:B--2---:R-:W-:-:S04]  /*2600*/  LEA R10, P0, R4, R110, 0x1 ;  /* 0x0000006e040a7211 */ /* 0x004fc800078008ff */
[----:B------:R-:W-:-:S05]  /*2610*/  LEA.HI.X R11, R4, R111, R5, 0x1, P0 ;  /* 0x0000006f040b7211 */ /* 0x000fca00000f0c05 */
[----:B------:R-:W2:Y:S01]  /*2620*/  @P1 LDG.E.LTC128B.U16 R18, desc[UR36][R10.64] ;  /* 0x000000240a121981 */ /* 0x000ea2000c1e1520 */
[----:B------:R-:W-:Y:S01]  /*2630*/  IMAD.WIDE.U32 R4, R20, R108, R12 ;  /* 0x0000006c14047225 */ /* 0x000fe200078e000c */
[----:B------:R-:W-:Y:S02]  /*2640*/  BSSY B1, `(.L_x_34) ;  /* 0x0000015000017945 */ /* 0x000fe40003800000 */
[----:B------:R-:W-:-:S04]  /*2650*/  IADD3 R14, P0, R92, R4, RZ ;  /* 0x000000045c0e7210 */ /* 0x000fc80007f1e0ff */
[----:B------:R-:W-:Y:S02]  /*2660*/  IADD3.X R15, R93, R107, R5, P0, !PT ;  /* 0x0000006b5d0f7210 */ /* 0x000fe400007fe405 */
[----:B------:R-:W-:Y:S01]  /*2670*/  LEA R8, P0, R104, UR4, 0x1 ;  /* 0x0000000468087c11 */ /* 0x000fe2000f8008ff */
[----:B------:R-:W-:-:S03]  /*2680*/  IMAD.WIDE.U32 R14, R19, R106, R14 ;  /* 0x0000006a130e7225 */ /* 0x000fc600078e000e */
[----:B------:R-:W-:Y:S02]  /*2690*/  LEA.HI.X R9, R104, UR5, R113, 0x1, P0 ;  /* 0x0000000568097c11 */ /* 0x000fe400080f0c71 */
[----:B------:R-:W-:-:S04]  /*26a0*/  ISETP.GT.AND P0, PT, R3, 0x1, PT ;  /* 0x000000010300780c */ /* 0x000fc80003f04270 */
[----:B------:R-:W-:Y:S01]  /*26b0*/  ISETP.GT.AND P3, PT, R0, RZ, P0 ;  /* 0x000000ff0000720c */ /* 0x000fe20000764270 */
[----:B--2---:R-:W-:-:S04]  /*26c0*/  IMAD.U32 R4, R18, 0x10000, RZ ;  /* 0x0001000012047824 */ /* 0x004fc800078e00ff */
[----:B------:R-:W-:Y:S01]  /*26d0*/  FMUL R5, R4, R89 ;  /* 0x0000005904057220 */ /* 0x000fe20000400000 */
[----:B------:R-:W-:-:S03]  /*26e0*/  LEA R4, P4, R14, R110, 0x1 ;  /* 0x0000006e0e047211 */ /* 0x000fc600078808ff */
[----:B------:R-:W-:-:S05]  /*26f0*/  FFMA R5, R24, R88, R5 ;  /* 0x0000005818057223 */ /* 0x000fca0000000005 */
[----:B------:R-:W-:Y:S01]  /*2700*/  F2FP.BF16.F32.PACK_AB R10, RZ, R5 ;  /* 0x00000005ff0a723e */ /* 0x000fe200000010ff */
[----:B------:R-:W-:-:S03]  /*2710*/  IMAD.IADD R5, R105, 0x1, R15 ;  /* 0x0000000169057824 */ /* 0x000fc600078e020f */
[----:B------:R-:W-:Y:S01]  /*2720*/  PRMT R11, R10, 0x7610, R11 ;  /* 0x000076100a0b7816 */ /* 0x000fe2000000000b */
[----:B------:R-:W-:Y:S01]  /*2730*/  IMAD.SHL.U32 R10, R108, 0x8, RZ ;  /* 0x000000086c0a7824 */ /* 0x000fe200078e00ff */
[----:B------:R-:W-:-:S03]  /*2740*/  LEA.HI.X R5, R14, R111, R5, 0x1, P4 ;  /* 0x0000006f0e057211 */ /* 0x000fc600020f0c05 */
[----:B------:R0:W-:Y:S02]  /*2750*/  @P1 STG.E.U16 desc[UR36][R8.64], R11 ;  /* 0x0000000b08001986 */ /* 0x0001e4000c101524 */
[----:B0-----:R-:W-:Y:S01]  /*2760*/  SHF.L.U64.HI R11, R108, 0x3, R109 ;  /* 0x000000036c0b7819 */ /* 0x001fe2000001026d */
[----:B------:R-:W-:Y:S06]  /*2770*/  @!P3 BRA `(.L_x_35) ;  /* 0x000000000004b947 */ /* 0x000fec0003800000 */
[----:B------:R0:W5:Y:S02]  /*2780*/  LDG.E.LTC128B.U16 R18, desc[UR36][R4.64+0x2] ;  /* 0x0000022404127981 */ /* 0x000164000c1e1520 */
.L_x_35:
[----:B------:R-:W-:Y:S05]  /*2790*/  BSYNC B1 ;  /* 0x0000000000017941 */ /* 0x000fea0003800000 */
.L_x_34:
[----:B------:R-:W-:Y:S01]  /*27a0*/  IMAD.WIDE.U32 R10, R20, R108, R10 ;  /* 0x0000006c140a7225 */ /* 0x000fe200078e000a */
[----:B------:R-:W-:-:S03]  /*27b0*/  ISETP.GT.AND P2, PT, R0, 0x8, P2 ;  /* 0x000000080000780c */ /* 0x000fc60001744270 */
[----:B-----5:R-:W-:Y:S01]  /*27c0*/  IMAD.U32 R14, R18, 0x10000, RZ ;  /* 0x00010000120e7824 */ /* 0x020fe200078e00ff */
[----:B------:R-:W-:Y:S01]  /*27d0*/  IADD3 R6, P1, R6, R10, RZ ;  /* 0x0000000a06067210 */ /* 0x000fe20007f3e0ff */
[----:B------:R-:W-:Y:S02]  /*27e0*/  IMAD.IADD R107, R107, 0x1, R11 ;  /* 0x000000016b6b7824 */ /* 0x000fe400078e020b */
[----:B------:R-:W-:Y:S02]  /*27f0*/  FMUL R14, R14, R89 ;  /* 0x000000590e0e7220 */ /* 0x000fe40000400000 */
[----:B------:R-:W-:Y:S02]  /*2800*/  IMAD.X R7, R107, 0x1, R7, P1 ;  /* 0x000000016b077824 */ /* 0x000fe400008e0607 */
[----:B------:R-:W-:Y:S01]  /*2810*/  FFMA R25, R25, R88, R14 ;  /* 0x0000005819197223 */ /* 0x000fe2000000000e */
[----:B------:R-:W-:-:S04]  /*2820*/  LEA R14, P1, R6, R110, 0x1 ;  /* 0x0000006e060e7211 */ /* 0x000fc800078208ff */
[----:B------:R-:W-:Y:S01]  /*2830*/  LEA.HI.X R15, R6, R111, R7, 0x1, P1 ;  /* 0x0000006f060f7211 */ /* 0x000fe200008f0c07 */
[----:B------:R-:W-:Y:S01]  /*2840*/  @P3 IMAD.MOV.U32 R6, RZ, RZ, R8 ;  /* 0x000000ffff063224 */ /* 0x000fe200078e0008 */
[----:B------:R-:W-:Y:S01]  /*2850*/  F2FP.BF16.F32.PACK_AB R25, RZ, R25 ;  /* 0x00000019ff19723e */ /* 0x000fe200000010ff */
[----:B------:R-:W-:-:S05]  /*2860*/  @P3 IMAD.MOV.U32 R7, RZ, RZ, R9 ;  /* 0x000000ffff073224 */ /* 0x000fca00078e0009 */
[----:B------:R1:W-:Y:S04]  /*2870*/  @P3 STG.E.U16 desc[UR36][R6.64+0x2], R25 ;  /* 0x0000021906003986 */ /* 0x0003e8000c101524 */
[----:B------:R-:W2:Y:S01]  /*2880*/  @P2 LDG.E.LTC128B.U16 R18, desc[UR36][R14.64] ;  /* 0x000000240e122981 */ /* 0x000ea2000c1e1520 */
[----:B------:R-:W-:Y:S01]  /*2890*/  IADD3 R12, P1, P3, R92, R10, R12 ;  /* 0x0000000a5c0c7210 */ /* 0x000fe20007b3e00c */
[----:B------:R-:W-:Y:S01]  /*28a0*/  BSSY B1, `(.L_x_36) ;  /* 0x0000011000017945 */ /* 0x000fe20003800000 */
[----:B------:R-:W-:Y:S02]  /*28b0*/  ISETP.GT.AND P0, PT, R0, 0x8, P0 ;  /* 0x000000080000780c */ /* 0x000fe40000704270 */
[----:B------:R-:W-:-:S03]  /*28c0*/  IADD3.X R13, R93, R107, R13, P1, P3 ;  /* 0x0000006b5d0d7210 */ /* 0x000fc60000fe640d */
[----:B------:R-:W-:Y:S01]  /*28d0*/  IMAD.WIDE.U32 R12, R19, R106, R12 ;  /* 0x0000006a130c7225 */ /* 0x000fe200078e000c */
[----:B------:R-:W-:-:S03]  /*28e0*/  SHF.L.U64.HI R19, R94, 0x1, R95 ;  /* 0x000000015e137819 */ /* 0x000fc6000001025f */
[----:B------:R-:W-:Y:S01]  /*28f0*/  IMAD.IADD R13, R105, 0x1, R13 ;  /* 0x00000001690d7824 */ /* 0x000fe200078e020d */
[----:B-1----:R-:W-:-:S04]  /*2900*/  LEA R6, P3, R12, R110, 0x1 ;  /* 0x0000006e0c067211 */ /* 0x002fc800078608ff */
[----:B------:R-:W-:Y:S01]  /*2910*/  LEA.HI.X R7, R12, R111, R13, 0x1, P3 ;  /* 0x0000006f0c077211 */ /* 0x000fe200018f0c0d */
[----:B--2---:R-:W-:-:S04]  /*2920*/  IMAD.U32 R10, R18, 0x10000, RZ ;  /* 0x00010000120a7824 */ /* 0x004fc800078e00ff */
[----:B------:R-:W-:Y:S01]  /*2930*/  FMUL R11, R10, R89 ;  /* 0x000000590a0b7220 */ /* 0x000fe20000400000 */
[----:B------:R-:W-:-:S03]  /*2940*/  LEA R10, P1, R94, R8, 0x1 ;  /* 0x000000085e0a7211 */ /* 0x000fc600078208ff */
[----:B------:R-:W-:-:S05]  /*2950*/  FFMA R11, R26, R88, R11 ;  /* 0x000000581a0b7223 */ /* 0x000fca000000000b */
[----:B------:R-:W-:Y:S01]  /*2960*/  F2FP.BF16.F32.PACK_AB R14, RZ, R11 ;  /* 0x0000000bff0e723e */ /* 0x000fe200000010ff */
[----:B------:R-:W-:-:S05]  /*2970*/  IMAD.X R11, R19, 0x1, R9, P1 ;  /* 0x00000001130b7824 */ /* 0x000fca00008e0609 */
[----:B------:R1:W-:Y:S01]  /*2980*/  @P2 STG.E.U16 desc[UR36][R10.64], R14 ;  /* 0x0000000e0a002986 */ /* 0x0003e2000c101524 */
[----:B------:R-:W-:Y:S05]  /*2990*/  @!P0 BRA `(.L_x_37) ;  /* 0x0000000000048947 */ /* 0x000fea0003800000 */
[----:B------:R2:W5:Y:S02]  /*29a0*/  LDG.E.LTC128B.U16 R18, desc[UR36][R6.64+0x2] ;  /* 0x0000022406127981 */ /* 0x000564000c1e1520 */
.L_x_37:
[----:B------:R-:W-:Y:S05]  /*29b0*/  BSYNC B1 ;  /* 0x0000000000017941 */ /* 0x000fea0003800000 */
.L_x_36:
[----:B-----5:R-:W-:Y:S01]  /*29c0*/  IMAD.U32 R12, R18, 0x10000, RZ ;  /* 0x00010000120c7824 */ /* 0x020fe200078e00ff */
[----:B------:R-:W-:Y:S01]  /*29d0*/  ISETP.GT.AND P1, PT, R3, 0x8, PT ;  /* 0x000000080300780c */ /* 0x000fe20003f24270 */
[----:B------:R-:W-:Y:S02]  /*29e0*/  BSSY B1, `(.L_x_38) ;  /* 0x0000008000017945 */ /* 0x000fe40003800000 */
[----:B------:R-:W-:Y:S01]  /*29f0*/  FMUL R12, R12, R89 ;  /* 0x000000590c0c7220 */ /* 0x000fe20000400000 */
[----:B------:R-:W-:-:S03]  /*2a00*/  ISETP.GT.AND P2, PT, R0, RZ, P1 ;  /* 0x000000ff0000720c */ /* 0x000fc60000f44270 */
[----:B------:R-:W-:-:S05]  /*2a10*/  FFMA R12, R27, R88, R12 ;  /* 0x000000581b0c7223 */ /* 0x000fca000000000c */
[----:B------:R-:W-:-:S05]  /*2a20*/  F2FP.BF16.F32.PACK_AB R12, RZ, R12 ;  /* 0x0000000cff0c723e */ /* 0x000fca00000010ff */
[----:B------:R3:W-:Y:S01]  /*2a30*/  @P0 STG.E.U16 desc[UR36][R10.64+0x2], R12 ;  /* 0x0000020c0a000986 */ /* 0x0007e2000c101524 */
[----:B------:R-:W-:Y:S05]  /*2a40*/  @!P2 BRA `(.L_x_39) ;  /* 0x000000000004a947 */ /* 0x000fea0003800000 */
[----:B------:R4:W5:Y:S02]  /*2a50*/  LDG.E.LTC128B.U16 R18, desc[UR36][R4.64+0x10] ;  /* 0x0000102404127981 */ /* 0x000964000c1e1520 */
.L_x_39:
[----:B------:R-:W-:Y:S05]  /*2a60*/  BSYNC B1 ;  /* 0x0000000000017941 */ /* 0x000fea0003800000 */
.L_x_38:
[----:B---3-5:R-:W-:Y:S01]  /*2a70*/  IMAD.U32 R12, R18, 0x10000, RZ ;  /* 0x00010000120c7824 */ /* 0x028fe200078e00ff */
        /* <DEDUP_REMOVED lines=9> */
.L_x_41:
[----:B------:R-:W-:Y:S05]  /*2b10*/  BSYNC B1 ;  /* 0x0000000000017941 */ /* 0x000fea0003800000 */
.L_x_40:
[----:B-----5:R-:W-:Y:S01]  /*2b20*/  IMAD.U32 R12, R18, 0x10000, RZ ;  /* 0x00010000120c7824 */ /* 0x020fe200078e00ff */
[----:B------:R-:W-:Y:S01]  /*2b30*/  ISETP.GT.AND P1, PT, R0, 0x8, P1 ;  /* 0x000000080000780c */ /* 0x000fe20000f24270 */
[----:B------:R-:W-:Y:S02]  /*2b40*/  BSSY B1, `(.L_x_42) ;  /* 0x0000007000017945 */ /* 0x000fe40003800000 */
[----:B------:R-:W-:-:S04]  /*2b50*/  FMUL R12, R12, R89 ;  /* 0x000000590c0c7220 */ /* 0x000fc80000400000 */
[----:B------:R-:W-:-:S05]  /*2b60*/  FFMA R12, R29, R88, R12 ;  /* 0x000000581d0c7223 */ /* 0x000fca000000000c */
[----:B------:R-:W-:-:S05]  /*2b70*/  F2FP.BF16.F32.PACK_AB R12, RZ, R12 ;  /* 0x0000000cff0c723e */ /* 0x000fca00000010ff */
[----:B------:R0:W-:Y:S01]  /*2b80*/  @P3 STG.E.U16 desc[UR36][R8.64+0x12], R12 ;  /* 0x0000120c08003986 */ /* 0x0001e2000c101524 */
[----:B------:R-:W-:Y:S05]  /*2b90*/  @!P1 BRA `(.L_x_43) ;  /* 0x0000000000049947 */ /* 0x000fea0003800000 */
[----:B------:R0:W5:Y:S02]  /*2ba0*/  LDG.E.LTC128B.U16 R18, desc[UR36][R6.64+0x10] ;  /* 0x0000102406127981 */ /* 0x000164000c1e1520 */
.L_x_43:
[----:B------:R-:W-:Y:S05]  /*2bb0*/  BSYNC B1 ;  /* 0x0000000000017941 */ /* 0x000fea0003800000 */
.L_x_42:
[----:B0----5:R-:W-:Y:S01]  /*2bc0*/  IMAD.U32 R12, R18, 0x10000, RZ ;  /* 0x00010000120c7824 */ /* 0x021fe200078e00ff */
[----:B------:R-:W-:Y:S01]  /*2bd0*/  ISETP.GT.AND P0, PT, R0, 0x8, P0 ;  /* 0x000000080000780c */ /* 0x000fe20000704270 */
[----:B------:R-:W-:Y:S02]  /*2be0*/  BSSY B1, `(.L_x_44) ;  /* 0x0000007000017945 */ /* 0x000fe40003800000 */
[----:B---3--:R-:W-:-:S04]  /*2bf0*/  FMUL R13, R12, R89 ;  /* 0x000000590c0d7220 */ /* 0x008fc80000400000 */
[----:B------:R-:W-:-:S05]  /*2c00*/  FFMA R13, R30, R88, R13 ;  /* 0x000000581e0d7223 */ /* 0x000fca000000000d */
[----:B------:R-:W-:-:S05]  /*2c10*/  F2FP.BF16.F32.PACK_AB R13, RZ, R13 ;  /* 0x0000000dff0d723e */ /* 0x000fca00000010ff */
[----:B------:R0:W-:Y:S01]  /*2c20*/  @P1 STG.E.U16 desc[UR36][R10.64+0x10], R13 ;  /* 0x0000100d0a001986 */ /* 0x0001e2000c101524 */
[----:B------:R-:W-:Y:S05]  /*2c30*/  @!P0 BRA `(.L_x_45) ;  /* 0x0000000000048947 */ /* 0x000fea0003800000 */
[----:B------:R3:W5:Y:S02]  /*2c40*/  LDG.E.LTC128B.U16 R18, desc[UR36][R6.64+0x12] ;  /* 0x0000122406127981 */ /* 0x000764000c1e1520 */
.L_x_45:
[----:B------:R-:W-:Y:S05]  /*2c50*/  BSYNC B1 ;  /* 0x0000000000017941 */ /* 0x000fea0003800000 */
.L_x_44:
        /* <DEDUP_REMOVED lines=10> */
.L_x_47:
[----:B------:R-:W-:Y:S05]  /*2d00*/  BSYNC B1 ;  /* 0x0000000000017941 */ /* 0x000fea0003800000 */
.L_x_46:
[----:B0----5:R-:W-:Y:S01]  /*2d10*/  IMAD.U32 R12, R18, 0x10000, RZ ;  /* 0x00010000120c7824 */ /* 0x021fe200078e00ff */
        /* <DEDUP_REMOVED lines=9> */
.L_x_49:
[----:B------:R-:W-:Y:S05]  /*2db0*/  BSYNC B1 ;  /* 0x0000000000017941 */ /* 0x000fea0003800000 */
.L_x_48:
        /* <DEDUP_REMOVED lines=9> */
.L_x_51:
[----:B------:R-:W-:Y:S05]  /*2e50*/  BSYNC B1 ;  /* 0x0000000000017941 */ /* 0x000fea0003800000 */
.L_x_50:
[----:B0----5:R-:W-:Y:S01]  /*2e60*/  IMAD.U32 R12, R18, 0x10000, RZ ;  /* 0x00010000120c7824 */ /* 0x021fe200078e00ff */
        /* <DEDUP_REMOVED lines=8> */
.L_x_53:
[----:B------:R-:W-:Y:S05]  /*2ef0*/  BSYNC B1 ;  /* 0x0000000000017941 */ /* 0x000fea0003800000 */
.L_x_52:
        /* <DEDUP_REMOVED lines=10> */
.L_x_55:
[----:B------:R-:W-:Y:S05]  /*2fa0*/  BSYNC B1 ;  /* 0x0000000000017941 */ /* 0x000fea0003800000 */
.L_x_54:
        /* <DEDUP_REMOVED lines=10> */
.L_x_57:
[----:B------:R-:W-:Y:S05]  /*3050*/  BSYNC B1 ;  /* 0x0000000000017941 */ /* 0x000fea0003800000 */
.L_x_56:
        /* <DEDUP_REMOVED lines=9> */
.L_x_59:
[----:B------:R-:W-:Y:S05]  /*30f0*/  BSYNC B1 ;  /* 0x0000000000017941 */ /* 0x000fea0003800000 */
.L_x_58:
        /* <DEDUP_REMOVED lines=9> */
.L_x_61:
[----:B------:R-:W-:Y:S05]  /*3190*/  BSYNC B1 ;  /* 0x0000000000017941 */ /* 0x000fea0003800000 */
.L_x_60:
        /* <DEDUP_REMOVED lines=10> */
.L_x_63:
[----:B------:R-:W-:Y:S05]  /*3240*/  BSYNC B1 ;  /* 0x0000000000017941 */ /* 0x000fea0003800000 */
.L_x_62:
        /* <DEDUP_REMOVED lines=10> */
.L_x_65:
[----:B------:R-:W-:Y:S05]  /*32f0*/  BSYNC B1 ;  /* 0x0000000000017941 */ /* 0x000fea0003800000 */
.L_x_64:
        /* <DEDUP_REMOVED lines=9> */
.L_x_67:
[----:B------:R-:W-:Y:S05]  /*3390*/  BSYNC B1 ;  /* 0x0000000000017941 */ /* 0x000fea0003800000 */
.L_x_66:
        /* <DEDUP_REMOVED lines=9> */
.L_x_69:
[----:B------:R-:W-:Y:S05]  /*3430*/  BSYNC B1 ;  /* 0x0000000000017941 */ /* 0x000fea0003800000 */
.L_x_68:
        /* <DEDUP_REMOVED lines=10> */
.L_x_71:
[----:B------:R-:W-:Y:S05]  /*34e0*/  BSYNC B1 ;  /* 0x0000000000017941 */ /* 0x000fea0003800000 */
.L_x_70:
        /* <DEDUP_REMOVED lines=10> */
.L_x_73:
[----:B------:R-:W-:Y:S05]  /*3590*/  BSYNC B1 ;  /* 0x0000000000017941 */ /* 0x000fea0003800000 */
.L_x_72:
        /* <DEDUP_REMOVED lines=9> */
.L_x_75:
[----:B------:R-:W-:Y:S05]  /*3630*/  BSYNC B1 ;  /* 0x0000000000017941 */ /* 0x000fea0003800000 */
.L_x_74:
        /* <DEDUP_REMOVED lines=9> */
.L_x_77:
[----:B------:R-:W-:Y:S05]  /*36d0*/  BSYNC B1 ;  /* 0x0000000000017941 */ /* 0x000fea0003800000 */
.L_x_76:
        /* <DEDUP_REMOVED lines=10> */
.L_x_79:
[----:B------:R-:W-:Y:S05]  /*3780*/  BSYNC B1 ;  /* 0x0000000000017941 */ /* 0x000fea0003800000 */
.L_x_78:
        /* <DEDUP_REMOVED lines=10> */
.L_x_81:
[----:B------:R-:W-:Y:S05]  /*3830*/  BSYNC B1 ;  /* 0x0000000000017941 */ /* 0x000fea0003800000 */
.L_x_80:
        /* <DEDUP_REMOVED lines=9> */
.L_x_83:
[----:B------:R-:W-:Y:S05]  /*38d0*/  BSYNC B1 ;  /* 0x0000000000017941 */ /* 0x000fea0003800000 */
.L_x_82:
        /* <DEDUP_REMOVED lines=9> */
.L_x_85:
[----:B------:R-:W-:Y:S05]  /*3970*/  BSYNC B1 ;  /* 0x0000000000017941 */ /* 0x000fea0003800000 */
.L_x_84:
        /* <DEDUP_REMOVED lines=10> */
.L_x_87:
[----:B------:R-:W-:Y:S05]  /*3a20*/  BSYNC B1 ;  /* 0x0000000000017941 */ /* 0x000fea0003800000 */
.L_x_86:
        /* <DEDUP_REMOVED lines=10> */
.L_x_89:
[----:B------:R-:W-:Y:S05]  /*3ad0*/  BSYNC B1 ;  /* 0x0000000000017941 */ /* 0x000fea0003800000 */
.L_x_88:
        /* <DEDUP_REMOVED lines=9> */
.L_x_91:
[----:B------:R-:W-:Y:S05]  /*3b70*/  BSYNC B1 ;  /* 0x0000000000017941 */ /* 0x000fea0003800000 */
.L_x_90:
        /* <DEDUP_REMOVED lines=9> */
.L_x_93:
[----:B------:R-:W-:Y:S05]  /*3c10*/  BSYNC B1 ;  /* 0x0000000000017941 */ /* 0x000fea0003800000 */
.L_x_92:
        /* <DEDUP_REMOVED lines=10> */
.L_x_95:
[----:B------:R-:W-:Y:S05]  /*3cc0*/  BSYNC B1 ;  /* 0x0000000000017941 */ /* 0x000fea0003800000 */
.L_x_94:
        /* <DEDUP_REMOVED lines=10> */
.L_x_97:
[----:B------:R-:W-:Y:S05]  /*3d70*/  BSYNC B1 ;  /* 0x0000000000017941 */ /* 0x000fea0003800000 */
.L_x_96:
        /* <DEDUP_REMOVED lines=9> */
.L_x_99:
[----:B------:R-:W-:Y:S05]  /*3e10*/  BSYNC B1 ;  /* 0x0000000000017941 */ /* 0x000fea0003800000 */
.L_x_98:
        /* <DEDUP_REMOVED lines=9> */
.L_x_101:
[----:B------:R-:W-:Y:S05]  /*3eb0*/  BSYNC B1 ;  /* 0x0000000000017941 */ /* 0x000fea0003800000 */
.L_x_100:
        /* <DEDUP_REMOVED lines=10> */
.L_x_103:
[----:B------:R-:W-:Y:S05]  /*3f60*/  BSYNC B1 ;  /* 0x0000000000017941 */ /* 0x000fea0003800000 */
.L_x_102:
        /* <DEDUP_REMOVED lines=10> */
.L_x_105:
[----:B------:R-:W-:Y:S05]  /*4010*/  BSYNC B1 ;  /* 0x0000000000017941 */ /* 0x000fea0003800000 */
.L_x_104:
        /* <DEDUP_REMOVED lines=9> */
.L_x_107:
[----:B------:R-:W-:Y:S05]  /*40b0*/  BSYNC B1 ;  /* 0x0000000000017941 */ /* 0x000fea0003800000 */
.L_x_106:
        /* <DEDUP_REMOVED lines=9> */
.L_x_109:
[----:B------:R-:W-:Y:S05]  /*4150*/  BSYNC B1 ;  /* 0x0000000000017941 */ /* 0x000fea0003800000 */
.L_x_108:
        /* <DEDUP_REMOVED lines=10> */
.L_x_111:
[----:B------:R-:W-:Y:S05]  /*4200*/  BSYNC B1 ;  /* 0x0000000000017941 */ /* 0x000fea0003800000 */
.L_x_110:
        /* <DEDUP_REMOVED lines=10> */
.L_x_113:
[----:B------:R-:W-:Y:S05]  /*42b0*/  BSYNC B1 ;  /* 0x0000000000017941 */ /* 0x000fea0003800000 */
.L_x_112:
        /* <DEDUP_REMOVED lines=9> */
.L_x_115:
[----:B------:R-:W-:Y:S05]  /*4350*/  BSYNC B1 ;  /* 0x0000000000017941 */ /* 0x000fea0003800000 */
.L_x_114:
        /* <DEDUP_REMOVED lines=9> */
.L_x_117:
[----:B------:R-:W-:Y:S05]  /*43f0*/  BSYNC B1 ;  /* 0x0000000000017941 */ /* 0x000fea0003800000 */
.L_x_116:
        /* <DEDUP_REMOVED lines=10> */
.L_x_119:
[----:B------:R-:W-:Y:S05]  /*44a0*/  BSYNC B1 ;  /* 0x0000000000017941 */ /* 0x000fea0003800000 */
.L_x_118:
        /* <DEDUP_REMOVED lines=10> */
.L_x_121:
[----:B------:R-:W-:Y:S05]  /*4550*/  BSYNC B1 ;  /* 0x0000000000017941 */ /* 0x000fea0003800000 */
.L_x_120:
        /* <DEDUP_REMOVED lines=9> */
.L_x_123:
[----:B------:R-:W-:Y:S05]  /*45f0*/  BSYNC B1 ;  /* 0x0000000000017941 */ /* 0x000fea0003800000 */
.L_x_122:
        /* <DEDUP_REMOVED lines=9> */
.L_x_125:
[----:B------:R-:W-:Y:S05]  /*4690*/  BSYNC B1 ;  /* 0x0000000000017941 */ /* 0x000fea0003800000 */
.L_x_124:
        /* <DEDUP_REMOVED lines=10> */
.L_x_127:
[----:B------:R-:W-:Y:S05]  /*4740*/  BSYNC B1 ;  /* 0x0000000000017941 */ /* 0x000fea0003800000 */
.L_x_126:
        /* <DEDUP_REMOVED lines=10> */
.L_x_129:
[----:B------:R-:W-:Y:S05]  /*47f0*/  BSYNC B1 ;  /* 0x0000000000017941 */ /* 0x000fea0003800000 */
.L_x_128:
        /* <DEDUP_REMOVED lines=9> */
.L_x_131:
[----:B------:R-:W-:Y:S05]  /*4890*/  BSYNC B1 ;  /* 0x0000000000017941 */ /* 0x000fea0003800000 */
.L_x_130:
        /* <DEDUP_REMOVED lines=9> */
.L_x_133:
[----:B------:R-:W-:Y:S05]  /*4930*/  BSYNC B1 ;  /* 0x0000000000017941 */ /* 0x000fea0003800000 */
.L_x_132:
        /* <DEDUP_REMOVED lines=10> */
.L_x_135:
[----:B------:R-:W-:Y:S05]  /*49e0*/  BSYNC B1 ;  /* 0x0000000000017941 */ /* 0x000fea0003800000 */
.L_x_134:
        /* <DEDUP_REMOVED lines=10> */
.L_x_137:
[----:B------:R-:W-:Y:S05]  /*4a90*/  BSYNC B1 ;  /* 0x0000000000017941 */ /* 0x000fea0003800000 */
.L_x_136:
        /* <DEDUP_REMOVED lines=9> */
.L_x_139:
[----:B------:R-:W-:Y:S05]  /*4b30*/  BSYNC B1 ;  /* 0x0000000000017941 */ /* 0x000fea0003800000 */
.L_x_138:
        /* <DEDUP_REMOVED lines=9> */
.L_x_141:
[----:B------:R-:W-:Y:S05]  /*4bd0*/  BSYNC B1 ;  /* 0x0000000000017941 */ /* 0x000fea0003800000 */
.L_x_140:
        /* <DEDUP_REMOVED lines=10> */
.L_x_143:
[----:B------:R-:W-:Y:S05]  /*4c80*/  BSYNC B1 ;  /* 0x0000000000017941 */ /* 0x000fea0003800000 */
.L_x_142:
        /* <DEDUP_REMOVED lines=10> */
.L_x_145:
[----:B------:R-:W-:Y:S05]  /*4d30*/  BSYNC B1 ;  /* 0x0000000000017941 */ /* 0x000fea0003800000 */
.L_x_144:
        /* <DEDUP_REMOVED lines=9> */
.L_x_147:
[----:B------:R-:W-:Y:S05]  /*4dd0*/  BSYNC B1 ;  /* 0x0000000000017941 */ /* 0x000fea0003800000 */
.L_x_146:
        /* <DEDUP_REMOVED lines=9> */
.L_x_149:
[----:B------:R-:W-:Y:S05]  /*4e70*/  BSYNC B1 ;  /* 0x0000000000017941 */ /* 0x000fea0003800000 */
.L_x_148:
        /* <DEDUP_REMOVED lines=10> */
.L_x_151:
[----:B------:R-:W-:Y:S05]  /*4f20*/  BSYNC B1 ;  /* 0x0000000000017941 */ /* 0x000fea0003800000 */
.L_x_150:
        /* <DEDUP_REMOVED lines=10> */
.L_x_153:
[----:B------:R-:W-:Y:S05]  /*4fd0*/  BSYNC B1 ;  /* 0x0000000000017941 */ /* 0x000fea0003800000 */
.L_x_152:
[----:B0---45:R-:W-:Y:S01]  /*4fe0*/  IMAD.U32 R4, R18, 0x10000, RZ ;  /* 0x0001000012047824 */ /* 0x031fe200078e00ff */
        /* <DEDUP_REMOVED lines=8> */
.L_x_155:
[----:B------:R-:W-:Y:S05]  /*5070*/  BSYNC B1 ;  /* 0x0000000000017941 */ /* 0x000fea0003800000 */
.L_x_154:
[----:B0----5:R-:W-:Y:S01]  /*5080*/  IMAD.U32 R4, R18, 0x10000, RZ ;  /* 0x0001000012047824 */ /* 0x021fe200078e00ff */
[----:B------:R-:W-:Y:S01]  /*5090*/  ISETP.GT.AND P0, PT, R0, 0x8, P0 ;  /* 0x000000080000780c */ /* 0x000fe20000704270 */
[----:B------:R-:W-:Y:S01]  /*50a0*/  @P1 IMAD.MOV.U32 R5, RZ, RZ, R11 ;  /* 0x000000ffff051224 */ /* 0x000fe200078e000b */
[----:B------:R-:W-:Y:S01]  /*50b0*/  BSSY B1, `(.L_x_156) ;  /* 0x0000008000017945 */ /* 0x000fe20003800000 */
[----:B------:R-:W-:Y:S01]  /*50c0*/  FMUL R3, R4, R89 ;  /* 0x0000005904037220 */ /* 0x000fe20000400000 */
[----:B------:R-:W-:-:S03]  /*50d0*/  @P1 IMAD.MOV.U32 R4, RZ, RZ, R10 ;  /* 0x000000ffff041224 */ /* 0x000fc600078e000a */
[----:B------:R-:W-:-:S05]  /*50e0*/  FFMA R3, R86, R88, R3 ;  /* 0x0000005856037223 */ /* 0x000fca0000000003 */
[----:B------:R-:W-:-:S05]  /*50f0*/  F2FP.BF16.F32.PACK_AB R3, RZ, R3 ;  /* 0x00000003ff03723e */ /* 0x000fca00000010ff */
[----:B------:R0:W-:Y:S01]  /*5100*/  @P1 STG.E.U16 desc[UR36][R4.64+0xf0], R3 ;  /* 0x0000f00304001986 */ /* 0x0001e2000c101524 */
[----:B------:R-:W-:Y:S05]  /*5110*/  @!P0 BRA `(.L_x_157) ;  /* 0x0000000000048947 */ /* 0x000fea0003800000 */
[----:B------:R0:W5:Y:S02]  /*5120*/  LDG.E.LTC128B.U16 R18, desc[UR36][R6.64+0xf2] ;  /* 0x0000f22406127981 */ /* 0x000164000c1e1520 */
.L_x_157:
[----:B------:R-:W-:Y:S05]  /*5130*/  BSYNC B1 ;  /* 0x0000000000017941 */ /* 0x000fea0003800000 */
.L_x_156:
[----:B------:R-:W-:Y:S05]  /*5140*/  @!P0 BRA `(.L_x_158) ;  /* 0x0000001000b08947 */ /* 0x000fea0003800000 */
[----:B-----5:R-:W-:-:S04]  /*5150*/  IMAD.U32 R18, R18, 0x10000, RZ ;  /* 0x0001000012127824 */ /* 0x020fc800078e00ff */
[----:B------:R-:W-:-:S04]  /*5160*/  FMUL R18, R18, R89 ;  /* 0x0000005912127220 */ /* 0x000fc80000400000 */
[----:B------:R-:W-:-:S05]  /*5170*/  FFMA R18, R87, R88, R18 ;  /* 0x0000005857127223 */ /* 0x000fca0000000012 */
[----:B------:R-:W-:-:S05]  /*5180*/  F2FP.BF16.F32.PACK_AB R18, RZ, R18 ;  /* 0x00000012ff12723e */ /* 0x000fca00000010ff */
[----:B------:R0:W-:Y:S01]  /*5190*/  STG.E.U16 desc[UR36][R10.64+0xf2], R18 ;  /* 0x0000f2120a007986 */ /* 0x0001e2000c101524 */
[----:B------:R-:W-:Y:S05]  /*51a0*/  BRA `(.L_x_158) ;  /* 0x0000001000987947 */ /* 0x000fea0003800000 */
.L_x_33:
[----:B------:R-:W-:Y:S01]  /*51b0*/  ISETP.GT.AND P3, PT, R3, 0x1, PT ;  /* 0x000000010300780c */ /* 0x000fe20003f64270 */
[----:B------:R-:W-:Y:S01]  /*51c0*/  ULDC.64 UR4, c[0x0][0x5c0] ;  /* 0x0001700000047ab9 */ /* 0x000fe20000000a00 */
[-C--:B------:R-:W-:Y:S01]  /*51d0*/  FMUL R24, R24, R88.reuse ;  /* 0x0000005818187220 */ /* 0x080fe20000400000 */
[----:B------:R-:W-:Y:S01]  /*51e0*/  LEA R4, P4, R104, UR4, 0x1 ;  /* 0x0000000468047c11 */ /* 0x000fe2000f8808ff */
[-C--:B------:R-:W-:Y:S01]  /*51f0*/  FMUL R25, R25, R88.reuse ;  /* 0x0000005819197220 */ /* 0x080fe20000400000 */
[----:B------:R-:W-:Y:S01]  /*5200*/  ISETP.GT.AND P0, PT, R0, RZ, P3 ;  /* 0x000000ff0000720c */ /* 0x000fe20001f04270 */
[----:B------:R-:W-:Y:S01]  /*5210*/  FMUL R26, R26, R88 ;  /* 0x000000581a1a7220 */ /* 0x000fe20000400000 */
[----:B------:R-:W-:Y:S01]  /*5220*/  F2FP.BF16.F32.PACK_AB R24, RZ, R24 ;  /* 0x00000018ff18723e */ /* 0x000fe200000010ff */
[-C--:B------:R-:W-:Y:S01]  /*5230*/  FMUL R27, R27, R88.reuse ;  /* 0x000000581b1b7220 */ /* 0x080fe20000400000 */
[----:B------:R-:W-:Y:S01]  /*5240*/  LEA.HI.X R5, R104, UR5, R113, 0x1, P4 ;  /* 0x0000000568057c11 */ /* 0x000fe2000a0f0c71 */
[-C--:B------:R-:W-:Y:S01]  /*5250*/  FMUL R28, R28, R88.reuse ;  /* 0x000000581c1c7220 */ /* 0x080fe20000400000 */
[----:B------:R-:W-:Y:S01]  /*5260*/  F2FP.BF16.F32.PACK_AB R25, RZ, R25 ;  /* 0x00000019ff19723e */ /* 0x000fe200000010ff */
[-C--:B------:R-:W-:Y:S01]  /*5270*/  FMUL R29, R29, R88.reuse ;  /* 0x000000581d1d7220 */ /* 0x080fe20000400000 */
[----:B------:R-:W-:Y:S01]  /*5280*/  ISETP.GT.AND P2, PT, R0, 0x8, P2 ;  /* 0x000000080000780c */ /* 0x000fe20001744270 */
[----:B------:R-:W-:Y:S01]  /*5290*/  @P1 STG.E.U16 desc[UR36][R4.64], R24 ;  /* 0x0000001804001986 */ /* 0x000fe2000c101524 */
[----:B------:R-:W-:Y:S01]  /*52a0*/  ISETP.GT.AND P1, PT, R3, 0x8, PT ;  /* 0x000000080300780c */ /* 0x000fe20003f24270 */
[----:B------:R-:W-:Y:S01]  /*52b0*/  FMUL R30, R30, R88 ;  /* 0x000000581e1e7220 */ /* 0x000fe20000400000 */
[C---:B------:R-:W-:Y:S01]  /*52c0*/  SHF.L.U64.HI R7, R94.reuse, 0x1, R95 ;  /* 0x000000015e077819 */ /* 0x040fe2000001025f */
[----:B------:R-:W-:Y:S01]  /*52d0*/  @P0 STG.E.U16 desc[UR36][R4.64+0x2], R25 ;  /* 0x0000021904000986 */ /* 0x000fe2000c101524 */
[----:B------:R-:W-:Y:S01]  /*52e0*/  LEA R6, P5, R94, R4, 0x1 ;  /* 0x000000045e067211 */ /* 0x000fe200078a08ff */
[-C--:B------:R-:W-:Y:S01]  /*52f0*/  FMUL R31, R31, R88.reuse ;  /* 0x000000581f1f7220 */ /* 0x080fe20000400000 */
[----:B------:R-:W-:Y:S01]  /*5300*/  ISETP.GT.AND P3, PT, R0, 0x8, P3 ;  /* 0x000000080000780c */ /* 0x000fe20001f64270 */
[-C--:B------:R-:W-:Y:S01]  /*5310*/  FMUL R32, R32, R88.reuse ;  /* 0x0000005820207220 */ /* 0x080fe20000400000 */
[----:B------:R-:W-:Y:S01]  /*5320*/  ISETP.GT.AND P0, PT, R3, 0x9, PT ;  /* 0x000000090300780c */ /* 0x000fe20003f04270 */
[----:B------:R-:W-:Y:S01]  /*5330*/  IMAD.X R7, R7, 0x1, R5, P5 ;  /* 0x0000000107077824 */ /* 0x000fe200028e0605 */
[----:B------:R-:W-:Y:S01]  /*5340*/  ISETP.GT.AND P4, PT, R0, RZ, P1 ;  /* 0x000000ff0000720c */ /* 0x000fe20000f84270 */
[----:B------:R-:W-:Y:S01]  /*5350*/  FMUL R33, R33, R88 ;  /* 0x0000005821217220 */ /* 0x000fe20000400000 */
[----:B------:R-:W-:Y:S01]  /*5360*/  F2FP.BF16.F32.PACK_AB R26, RZ, R26 ;  /* 0x0000001aff1a723e */ /* 0x000fe200000010ff */
[-C--:B------:R-:W-:Y:S01]  /*5370*/  FMUL R34, R34, R88.reuse ;  /* 0x0000005822227220 */ /* 0x080fe20000400000 */
[----:B------:R-:W-:Y:S01]  /*5380*/  ISETP.GT.AND P5, PT, R0, RZ, P0 ;  /* 0x000000ff0000720c */ /* 0x000fe200007a4270 */
[----:B------:R-:W-:Y:S01]  /*5390*/  FMUL R35, R35, R88 ;  /* 0x0000005823237220 */ /* 0x000fe20000400000 */
[----:B------:R-:W-:Y:S01]  /*53a0*/  F2FP.BF16.F32.PACK_AB R27, RZ, R27 ;  /* 0x0000001bff1b723e */ /* 0x000fe200000010ff */
[----:B------:R-:W-:Y:S01]  /*53b0*/  @P2 STG.E.U16 desc[UR36][R6.64], R26 ;  /* 0x0000001a06002986 */ /* 0x000fe2000c101524 */
[----:B------:R-:W-:Y:S01]  /*53c0*/  F2FP.BF16.F32.PACK_AB R28, RZ, R28 ;  /* 0x0000001cff1c723e */ /* 0x000fe200000010ff */
[-C--:B------:R-:W-:Y:S01]  /*53d0*/  FMUL R36, R36, R88.reuse ;  /* 0x0000005824247220 */ /* 0x080fe20000400000 */
[C---:B------:R-:W-:Y:S01]  /*53e0*/  ISETP.GT.AND P2, PT, R0.reuse, 0x8, P1 ;  /* 0x000000080000780c */ /* 0x040fe20000f44270 */
[----:B------:R-:W-:Y:S01]  /*53f0*/  @P3 STG.E.U16 desc[UR36][R6.64+0x2], R27 ;  /* 0x0000021b06003986 */ /* 0x000fe2000c101524 */
[----:B------:R-:W-:Y:S01]  /*5400*/  ISETP.GT.AND P1, PT, R3, 0x10, PT ;  /* 0x000000100300780c */ /* 0x000fe20003f24270 */
[-C--:B------:R-:W-:Y:S01]  /*5410*/  FMUL R37, R37, R88.reuse ;  /* 0x0000005825257220 */ /* 0x080fe20000400000 */
[----:B------:R-:W-:Y:S01]  /*5420*/  F2FP.BF16.F32.PACK_AB R29, RZ, R29 ;  /* 0x0000001dff1d723e */ /* 0x000fe200000010ff */
[----:B------:R-:W-:Y:S01]  /*5430*/  @P4 STG.E.U16 desc[UR36][R4.64+0x10], R28 ;  /* 0x0000101c04004986 */ /* 0x000fe2000c101524 */
[----:B------:R-:W-:Y:S01]  /*5440*/  ISETP.GT.AND P3, PT, R0, 0x8, P0 ;  /* 0x000000080000780c */ /* 0x000fe20000764270 */
[-C--:B------:R-:W-:Y:S01]  /*5450*/  FMUL R38, R38, R88.reuse ;  /* 0x0000005826267220 */ /* 0x080fe20000400000 */
[----:B------:R-:W-:Y:S01]  /*5460*/  ISETP.GT.AND P0, PT, R3, 0x11, PT ;  /* 0x000000110300780c */ /* 0x000fe20003f04270 */
[----:B------:R-:W-:Y:S01]  /*5470*/  @P5 STG.E.U16 desc[UR36][R4.64+0x12], R29 ;  /* 0x0000121d04005986 */ /* 0x000fe2000c101524 */
        /* <DEDUP_REMOVED lines=162> */
[----:B------:R-:W-:-:S02]  /*5ea0*/  F2FP.BF16.F32.PACK_AB R62, RZ, R62 ;  /* 0x0000003eff3e723e */ /* 0x000fc400000010ff */
[C---:B------:R-:W-:Y:S02]  /*5eb0*/  ISETP.GT.AND P5, PT, R0.reuse, RZ, P0 ;  /* 0x000000ff0000720c */ /* 0x040fe400007a4270 */
[----:B------:R-:W-:Y:S01]  /*5ec0*/  F2FP.BF16.F32.PACK_AB R63, RZ, R63 ;  /* 0x0000003fff3f723e */ /* 0x000fe200000010ff */
[----:B------:R-:W-:Y:S01]  /*5ed0*/  @P2 STG.E.U16 desc[UR36][R6.64+0x90], R62 ;  /* 0x0000903e06002986 */ /* 0x000fe2000c101524 */
[----:B------:R-:W-:Y:S02]  /*5ee0*/  F2FP.BF16.F32.PACK_AB R64, RZ, R64 ;  /* 0x00000040ff40723e */ /* 0x000fe400000010ff */
[C---:B------:R-:W-:Y:S01]  /*5ef0*/  ISETP.GT.AND P2, PT, R0.reuse, 0x8, P1 ;  /* 0x000000080000780c */ /* 0x040fe20000f44270 */
[----:B------:R-:W-:Y:S01]  /*5f00*/  @P3 STG.E.U16 desc[UR36][R6.64+0x92], R63 ;  /* 0x0000923f06003986 */ /* 0x000fe2000c101524 */
[----:B------:R-:W-:Y:S02]  /*5f10*/  ISETP.GT.AND P1, PT, R3, 0x58, PT ;  /* 0x000000580300780c */ /* 0x000fe40003f24270 */
[----:B------:R-:W-:Y:S01]  /*5f20*/  F2FP.BF16.F32.PACK_AB R65, RZ, R65 ;  /* 0x00000041ff41723e */ /* 0x000fe200000010ff */
[----:B------:R-:W-:Y:S01]  /*5f30*/  @P4 STG.E.U16 desc[UR36][R4.64+0xa0], R64 ;  /* 0x0000a04004004986 */ /* 0x000fe2000c101524 */
[----:B------:R-:W-:-:S02]  /*5f40*/  ISETP.GT.AND P3, PT, R0, 0x8, P0 ;  /* 0x000000080000780c */ /* 0x000fc40000764270 */
[----:B------:R-:W-:Y:S01]  /*5f50*/  ISETP.GT.AND P0, PT, R3, 0x59, PT ;  /* 0x000000590300780c */ /* 0x000fe20003f04270 */
[----:B------:R-:W-:Y:S01]  /*5f60*/  @P5 STG.E.U16 desc[UR36][R4.64+0xa2], R65 ;  /* 0x0000a24104005986 */ /* 0x000fe2000c101524 */
[C---:B------:R-:W-:Y:S02]  /*5f70*/  ISETP.GT.AND P4, PT, R0.reuse, RZ, P1 ;  /* 0x000000ff0000720c */ /* 0x040fe40000f84270 */
[----:B------:R-:W-:Y:S02]  /*5f80*/  F2FP.BF16.F32.PACK_AB R66, RZ, R66 ;  /* 0x00000042ff42723e */ /* 0x000fe400000010ff */
[----:B------:R-:W-:Y:S02]  /*5f90*/  ISETP.GT.AND P5, PT, R0, RZ, P0 ;  /* 0x000000ff0000720c */ /* 0x000fe400007a4270 */
[----:B------:R-:W-:Y:S01]  /*5fa0*/  F2FP.BF16.F32.PACK_AB R67, RZ, R67 ;  /* 0x00000043ff43723e */ /* 0x000fe200000010ff */
[----:B------:R-:W-:Y:S01]  /*5fb0*/  @P2 STG.E.U16 desc[UR36][R6.64+0xa0], R66 ;  /* 0x0000a04206002986 */ /* 0x000fe2000c101524 */
[----:B------:R-:W-:-:S02]  /*5fc0*/  F2FP.BF16.F32.PACK_AB R68, RZ, R68 ;  /* 0x00000044ff44723e */ /* 0x000fc400000010ff */
[C---:B------:R-:W-:Y:S01]  /*5fd0*/  ISETP.GT.AND P2, PT, R0.reuse, 0x8, P1 ;  /* 0x000000080000780c */ /* 0x040fe20000f44270 */
[----:B------:R-:W-:Y:S01]  /*5fe0*/  @P3 STG.E.U16 desc[UR36][R6.64+0xa2], R67 ;  /* 0x0000a24306003986 */ /* 0x000fe2000c101524 */
[C---:B------:R-:W-:Y:S02]  /*5ff0*/  ISETP.GT.AND P1, PT, R3.reuse, 0x60, PT ;  /* 0x000000600300780c */ /* 0x040fe40003f24270 */
[----:B------:R-:W-:Y:S01]  /*6000*/  F2FP.BF16.F32.PACK_AB R69, RZ, R69 ;  /* 0x00000045ff45723e */ /* 0x000fe200000010ff */
[----:B------:R-:W-:Y:S01]  /*6010*/  @P4 STG.E.U16 desc[UR36][R4.64+0xb0], R68 ;  /* 0x0000b04404004986 */ /* 0x000fe2000c101524 */
[C---:B------:R-:W-:Y:S02]  /*6020*/  ISETP.GT.AND P3, PT, R0.reuse, 0x8, P0 ;  /* 0x000000080000780c */ /* 0x040fe40000764270 */
[----:B------:R-:W-:Y:S01]  /*6030*/  ISETP.GT.AND P0, PT, R3, 0x61, PT ;  /* 0x000000610300780c */ /* 0x000fe20003f04270 */
[----:B------:R-:W-:Y:S01]  /*6040*/  @P5 STG.E.U16 desc[UR36][R4.64+0xb2], R69 ;  /* 0x0000b24504005986 */ /* 0x000fe2000c101524 */
[----:B------:R-:W-:-:S02]  /*6050*/  ISETP.GT.AND P4, PT, R0, RZ, P1 ;  /* 0x000000ff0000720c */ /* 0x000fc40000f84270 */
[C---:B------:R-:W-:Y:S02]  /*6060*/  ISETP.GT.AND P5, PT, R0.reuse, RZ, P0 ;  /* 0x000000ff0000720c */ /* 0x040fe400007a4270 */
[----:B------:R-:W-:Y:S02]  /*6070*/  F2FP.BF16.F32.PACK_AB R70, RZ, R70 ;  /* 0x00000046ff46723e */ /* 0x000fe400000010ff */
[----:B------:R-:W-:Y:S02]  /*6080*/  F2FP.BF16.F32.PACK_AB R71, RZ, R71 ;  /* 0x00000047ff47723e */ /* 0x000fe400000010ff */
[----:B------:R-:W-:Y:S01]  /*6090*/  F2FP.BF16.F32.PACK_AB R72, RZ, R72 ;  /* 0x00000048ff48723e */ /* 0x000fe200000010ff */
[----:B------:R-:W-:Y:S01]  /*60a0*/  @P2 STG.E.U16 desc[UR36][R6.64+0xb0], R70 ;  /* 0x0000b04606002986 */ /* 0x000fe2000c101524 */
[----:B------:R-:W-:Y:S02]  /*60b0*/  F2FP.BF16.F32.PACK_AB R73, RZ, R73 ;  /* 0x00000049ff49723e */ /* 0x000fe400000010ff */
[C---:B------:R-:W-:Y:S01]  /*60c0*/  ISETP.GT.AND P1, PT, R0.reuse, 0x8, P1 ;  /* 0x000000080000780c */ /* 0x040fe20000f24270 */
[----:B------:R-:W-:Y:S01]  /*60d0*/  @P3 STG.E.U16 desc[UR36][R6.64+0xb2], R71 ;  /* 0x0000b24706003986 */ /* 0x000fe2000c101524 */
[----:B------:R-:W-:-:S02]  /*60e0*/  ISETP.GT.AND P2, PT, R0, 0x8, P0 ;  /* 0x000000080000780c */ /* 0x000fc40000744270 */
[----:B------:R-:W-:Y:S01]  /*60f0*/  F2FP.BF16.F32.PACK_AB R74, RZ, R74 ;  /* 0x0000004aff4a723e */ /* 0x000fe200000010ff */
[----:B------:R-:W-:Y:S01]  /*6100*/  @P4 STG.E.U16 desc[UR36][R4.64+0xc0], R72 ;  /* 0x0000c04804004986 */ /* 0x000fe2000c101524 */
[C---:B------:R-:W-:Y:S02]  /*6110*/  ISETP.GT.AND P4, PT, R3.reuse, 0x68, PT ;  /* 0x000000680300780c */ /* 0x040fe40003f84270 */
[----:B------:R-:W-:Y:S01]  /*6120*/  ISETP.GT.AND P0, PT, R3, 0x69, PT ;  /* 0x000000690300780c */ /* 0x000fe20003f04270 */
[----:B------:R-:W-:Y:S01]  /*6130*/  @P5 STG.E.U16 desc[UR36][R4.64+0xc2], R73 ;  /* 0x0000c24904005986 */ /* 0x000fe2000c101524 */
[----:B------:R-:W-:Y:S02]  /*6140*/  ISETP.GT.AND P5, PT, R0, RZ, P4 ;  /* 0x000000ff0000720c */ /* 0x000fe400027a4270 */
[----:B------:R-:W-:Y:S01]  /*6150*/  F2FP.BF16.F32.PACK_AB R75, RZ, R75 ;  /* 0x0000004bff4b723e */ /* 0x000fe200000010ff */
[----:B------:R-:W-:Y:S01]  /*6160*/  @P1 STG.E.U16 desc[UR36][R6.64+0xc0], R74 ;  /* 0x0000c04a06001986 */ /* 0x000fe2000c101524 */
[----:B------:R-:W-:-:S02]  /*6170*/  F2FP.BF16.F32.PACK_AB R76, RZ, R76 ;  /* 0x0000004cff4c723e */ /* 0x000fc400000010ff */
[C---:B------:R-:W-:Y:S01]  /*6180*/  ISETP.GT.AND P3, PT, R0.reuse, RZ, P0 ;  /* 0x000000ff0000720c */ /* 0x040fe20000764270 */
[----:B------:R-:W-:Y:S01]  /*6190*/  @P2 STG.E.U16 desc[UR36][R6.64+0xc2], R75 ;  /* 0x0000c24b06002986 */ /* 0x000fe2000c101524 */
[C---:B------:R-:W-:Y:S02]  /*61a0*/  ISETP.GT.AND P4, PT, R0.reuse, 0x8, P4 ;  /* 0x000000080000780c */ /* 0x040fe40002784270 */
[----:B------:R-:W-:Y:S02]  /*61b0*/  F2FP.BF16.F32.PACK_AB R77, RZ, R77 ;  /* 0x0000004dff4d723e */ /* 0x000fe400000010ff */
[----:B------:R-:W-:Y:S01]  /*61c0*/  F2FP.BF16.F32.PACK_AB R78, RZ, R78 ;  /* 0x0000004eff4e723e */ /* 0x000fe200000010ff */
[----:B------:R-:W-:Y:S01]  /*61d0*/  @P5 STG.E.U16 desc[UR36][R4.64+0xd0], R76 ;  /* 0x0000d04c04005986 */ /* 0x000fe2000c101524 */
[----:B------:R-:W-:Y:S02]  /*61e0*/  ISETP.GT.AND P5, PT, R0, 0x8, P0 ;  /* 0x000000080000780c */ /* 0x000fe400007a4270 */
[----:B------:R-:W-:-:S02]  /*61f0*/  F2FP.BF16.F32.PACK_AB R79, RZ, R79 ;  /* 0x0000004fff4f723e */ /* 0x000fc400000010ff */
[C---:B------:R-:W-:Y:S01]  /*6200*/  ISETP.GT.AND P2, PT, R3.reuse, 0x71, PT ;  /* 0x000000710300780c */ /* 0x040fe20003f44270 */
[----:B------:R-:W-:Y:S01]  /*6210*/  @P3 STG.E.U16 desc[UR36][R4.64+0xd2], R77 ;  /* 0x0000d24d04003986 */ /* 0x000fe2000c101524 */
[----:B------:R-:W-:Y:S02]  /*6220*/  ISETP.GT.AND P3, PT, R3, 0x70, PT ;  /* 0x000000700300780c */ /* 0x000fe40003f64270 */
[----:B------:R-:W-:Y:S01]  /*6230*/  F2FP.BF16.F32.PACK_AB R80, RZ, R80 ;  /* 0x00000050ff50723e */ /* 0x000fe200000010ff */
[----:B------:R-:W-:Y:S01]  /*6240*/  @P4 STG.E.U16 desc[UR36][R6.64+0xd0], R78 ;  /* 0x0000d04e06004986 */ /* 0x000fe2000c101524 */
[C---:B------:R-:W-:Y:S02]  /*6250*/  ISETP.GT.AND P4, PT, R0.reuse, RZ, P2 ;  /* 0x000000ff0000720c */ /* 0x040fe40001784270 */
[----:B------:R-:W-:Y:S01]  /*6260*/  F2FP.BF16.F32.PACK_AB R81, RZ, R81 ;  /* 0x00000051ff51723e */ /* 0x000fe200000010ff */
[----:B------:R-:W-:Y:S01]  /*6270*/  @P5 STG.E.U16 desc[UR36][R6.64+0xd2], R79 ;  /* 0x0000d24f06005986 */ /* 0x000fe2000c101524 */
[----:B------:R-:W-:-:S02]  /*6280*/  ISETP.GT.AND P5, PT, R0, RZ, P3 ;  /* 0x000000ff0000720c */ /* 0x000fc40001fa4270 */
[C---:B------:R-:W-:Y:S02]  /*6290*/  ISETP.GT.AND P1, PT, R3.reuse, 0x78, PT ;  /* 0x000000780300780c */ /* 0x040fe40003f24270 */
[----:B------:R-:W-:Y:S02]  /*62a0*/  ISETP.GT.AND P0, PT, R3, 0x79, PT ;  /* 0x000000790300780c */ /* 0x000fe40003f04270 */
[C---:B------:R-:W-:Y:S02]  /*62b0*/  ISETP.GT.AND P3, PT, R0.reuse, 0x8, P3 ;  /* 0x000000080000780c */ /* 0x040fe40001f64270 */
[C---:B------:R-:W-:Y:S02]  /*62c0*/  ISETP.GT.AND P2, PT, R0.reuse, 0x8, P2 ;  /* 0x000000080000780c */ /* 0x040fe40001744270 */
[----:B------:R-:W-:Y:S02]  /*62d0*/  F2FP.BF16.F32.PACK_AB R82, RZ, R82 ;  /* 0x00000052ff52723e */ /* 0x000fe400000010ff */
[----:B------:R-:W-:Y:S01]  /*62e0*/  F2FP.BF16.F32.PACK_AB R83, RZ, R83 ;  /* 0x00000053ff53723e */ /* 0x000fe200000010ff */
[----:B------:R-:W-:Y:S01]  /*62f0*/  @P5 STG.E.U16 desc[UR36][R4.64+0xe0], R80 ;  /* 0x0000e05004005986 */ /* 0x000fe2000c101524 */
[----:B------:R-:W-:-:S02]  /*6300*/  ISETP.GT.AND P5, PT, R0, RZ, P0 ;  /* 0x000000ff0000720c */ /* 0x000fc400007a4270 */
[C---:B------:R-:W-:Y:S01]  /*6310*/  ISETP.GT.AND P0, PT, R0.reuse, 0x8, P0 ;  /* 0x000000080000780c */ /* 0x040fe20000704270 */
[----:B------:R-:W-:Y:S01]  /*6320*/  @P4 STG.E.U16 desc[UR36][R4.64+0xe2], R81 ;  /* 0x0000e25104004986 */ /* 0x000fe2000c101524 */
[C---:B------:R-:W-:Y:S02]  /*6330*/  ISETP.GT.AND P4, PT, R0.reuse, RZ, P1 ;  /* 0x000000ff0000720c */ /* 0x040fe40000f84270 */
[----:B------:R-:W-:Y:S01]  /*6340*/  ISETP.GT.AND P1, PT, R0, 0x8, P1 ;  /* 0x000000080000780c */ /* 0x000fe20000f24270 */
[----:B------:R-:W-:Y:S01]  /*6350*/  @P3 STG.E.U16 desc[UR36][R6.64+0xe0], R82 ;  /* 0x0000e05206003986 */ /* 0x000fe2000c101524 */
[----:B------:R-:W-:Y:S02]  /*6360*/  F2FP.BF16.F32.PACK_AB R84, RZ, R84 ;  /* 0x00000054ff54723e */ /* 0x000fe400000010ff */
[----:B------:R-:W-:Y:S01]  /*6370*/  F2FP.BF16.F32.PACK_AB R85, RZ, R85 ;  /* 0x00000055ff55723e */ /* 0x000fe200000010ff */
[----:B------:R-:W-:Y:S01]  /*6380*/  @P2 STG.E.U16 desc[UR36][R6.64+0xe2], R83 ;  /* 0x0000e25306002986 */ /* 0x000fe2000c101524 */
[----:B------:R-:W-:-:S02]  /*6390*/  F2FP.BF16.F32.PACK_AB R86, RZ, R86 ;  /* 0x00000056ff56723e */ /* 0x000fc400000010ff */
[----:B------:R-:W-:-:S03]  /*63a0*/  F2FP.BF16.F32.PACK_AB R87, RZ, R87 ;  /* 0x00000057ff57723e */ /* 0x000fc600000010ff */
[----:B------:R-:W-:Y:S04]  /*63b0*/  @P4 STG.E.U16 desc[UR36][R4.64+0xf0], R84 ;  /* 0x0000f05404004986 */ /* 0x000fe8000c101524 */
[----:B------:R0:W-:Y:S02]  /*63c0*/  @P5 STG.E.U16 desc[UR36][R4.64+0xf2], R85 ;  /* 0x0000f25504005986 */ /* 0x0001e4000c101524 */
[----:B0-----:R-:W-:Y:S02]  /*63d0*/  @P1 IMAD.MOV.U32 R4, RZ, RZ, R6 ;  /* 0x000000ffff041224 */ /* 0x001fe400078e0006 */
[----:B------:R-:W-:-:S05]  /*63e0*/  @P1 IMAD.MOV.U32 R5, RZ, RZ, R7 ;  /* 0x000000ffff051224 */ /* 0x000fca00078e0007 */
[----:B------:R0:W-:Y:S04]  /*63f0*/  @P1 STG.E.U16 desc[UR36][R4.64+0xf0], R86 ;  /* 0x0000f05604001986 */ /* 0x0001e8000c101524 */
[----:B------:R0:W-:Y:S02]  /*6400*/  @P0 STG.E.U16 desc[UR36][R6.64+0xf2], R87 ;  /* 0x0000f25706000986 */ /* 0x0001e4000c101524 */
.L_x_158:
[----:B------:R-:W-:Y:S05]  /*6410*/  BSYNC B0 ;  /* 0x0000000000007941 */ /* 0x000fea0003800000 */
.L_x_32:
[----:B0-----:R-:W2:Y:S01]  /*6420*/  LDL.64 R4, [R1] ;  /* 0x0000000001047983 */ /* 0x001ea20000100a00 */
[----:B------:R-:W-:Y:S01]  /*6430*/  ULDC.64 UR4, c[0x0][0x650] ;  /* 0x0001940000047ab9 */ /* 0x000fe20000000a00 */
[----:B------:R-:W-:Y:S02]  /*6440*/  IMAD.U32 R0, RZ, RZ, UR44 ;  /* 0x0000002cff007e24 */ /* 0x000fe4000f8e00ff */
[----:B------:R-:W-:Y:S02]  /*6450*/  IMAD.MOV.U32 R22, RZ, RZ, -0x1 ;  /* 0xffffffffff167424 */ /* 0x000fe400078e00ff */
[----:B------:R0:W-:Y:S01]  /*6460*/  SYNCS.ARRIVE.TRANS64.A1T0 RZ, [R0+UR46], RZ ;  /* 0x000000ff00ff79a7 */ /* 0x0001e2000810002e */
[----:B-----5:R-:W-:Y:S02]  /*6470*/  IMAD.MOV.U32 R18, RZ, RZ, -0x1 ;  /* 0xffffffffff127424 */ /* 0x020fe400078e00ff */
[----:B------:R-:W-:Y:S01]  /*6480*/  IMAD.MOV.U32 R19, RZ, RZ, -0x1 ;  /* 0xffffffffff137424 */ /* 0x000fe200078e00ff */
[----:B0-----:R-:W-:-:S02]  /*6490*/  PRMT R0, RZ, 0x7610, R0 ;  /* 0x00007610ff007816 */ /* 0x001fc40000000000 */
[----:B--2---:R-:W-:-:S05]  /*64a0*/  LEA R16, P0, R4, R16, 0x1 ;  /* 0x0000001004107211 */ /* 0x004fca00078008ff */
[----:B------:R-:W-:Y:S01]  /*64b0*/  IMAD.X R17, R98, 0x1, R17, P0 ;  /* 0x0000000162117824 */ /* 0x000fe200000e0611 */
[----:B------:R-:W-:-:S04]  /*64c0*/  ISETP.GE.U32.AND P0, PT, R16, UR4, PT ;  /* 0x0000000410007c0c */ /* 0x000fc8000bf06070 */
[----:B------:R-:W-:-:S13]  /*64d0*/  ISETP.GE.U32.AND.EX P0, PT, R17, UR5, PT, P0 ;  /* 0x0000000511007c0c */ /* 0x000fda000bf06100 */
[----:B------:R-:W-:Y:S05]  /*64e0*/  @P0 BRA `(.L_x_159) ;  /* 0x00000004004c0947 */ /* 0x000fea0003800000 */
[----:B-1----:R-:W0:Y:S01]  /*64f0*/  LDC.64 R10, c[0x0][0x628] ;  /* 0x00018a00ff0a7b82 */ /* 0x002e220000000a00 */
[----:B------:R-:W1:Y:S01]  /*6500*/  S2R R12, SR_CTAID.X ;  /* 0x00000000000c7919 */ /* 0x000e620000002500 */
[----:B------:R-:W-:Y:S02]  /*6510*/  IMAD.MOV.U32 R8, RZ, RZ, R16 ;  /* 0x000000ffff087224 */ /* 0x000fe400078e0010 */
[----:B------:R-:W-:Y:S01]  /*6520*/  IMAD.MOV.U32 R9, RZ, RZ, R17 ;  /* 0x000000ffff097224 */ /* 0x000fe200078e0011 */
[----:B------:R-:W2:Y:S03]  /*6530*/  S2R R18, SR_CTAID.Y ;  /* 0x0000000000127919 */ /* 0x000ea60000002600 */
[----:B------:R-:W1:Y:S08]  /*6540*/  LDC R0, c[0x0][0x630] ;  /* 0x00018c00ff007b82 */ /* 0x000e700000000800 */
[----:B------:R-:W1:Y:S01]  /*6550*/  LDC.64 R14, c[0x0][0x620] ;  /* 0x00018800ff0e7b82 */ /* 0x000e620000000a00 */
[----:B0-----:R-:W-:-:S04]  /*6560*/  ISETP.NE.U32.AND P0, PT, R10, RZ, PT ;  /* 0x000000ff0a00720c */ /* 0x001fc80003f05070 */
[----:B------:R-:W-:-:S13]  /*6570*/  ISETP.NE.AND.EX P0, PT, R11, RZ, PT, P0 ;  /* 0x000000ff0b00720c */ /* 0x000fda0003f05300 */
[----:B-12---:R-:W-:Y:S05]  /*6580*/  @!P0 BRA `(.L_x_160) ;  /* 0x0000000000288947 */ /* 0x006fea0003800000 */
[----:B------:R-:W0:Y:S02]  /*6590*/  LDC R3, c[0x0][0x634] ;  /* 0x00018d00ff037b82 */ /* 0x000e240000000800 */
[----:B0-----:R-:W-:-:S05]  /*65a0*/  IADD3 R3, P0, R16, R3, RZ ;  /* 0x0000000310037210 */ /* 0x001fca0007f1e0ff */
[----:B------:R-:W-:-:S04]  /*65b0*/  IMAD.X R13, RZ, RZ, R17, P0 ;  /* 0x000000ffff0d7224 */ /* 0x000fc800000e0611 */
[----:B------:R-:W-:-:S04]  /*65c0*/  IMAD.WIDE.U32 R4, R13, R10, RZ ;  /* 0x0000000a0d047225 */ /* 0x000fc800078e00ff */
[----:B---34-:R-:W-:-:S04]  /*65d0*/  IMAD.WIDE.U32 R6, P0, R3, R11, R4 ;  /* 0x0000000b03067225 */ /* 0x018fc80007800004 */
[----:B------:R-:W-:-:S04]  /*65e0*/  IMAD.WIDE.U32 R4, R3, R10, RZ ;  /* 0x0000000a03047225 */ /* 0x000fc800078e00ff */
[----:B------:R-:W-:Y:S01]  /*65f0*/  IMAD.X R9, RZ, RZ, RZ, P0 ;  /* 0x000000ffff097224 */ /* 0x000fe200000e06ff */
[----:B------:R-:W-:Y:S01]  /*6600*/  IADD3 RZ, P0, R5, R6, RZ ;  /* 0x0000000605ff7210 */ /* 0x000fe20007f1e0ff */
[----:B------:R-:W-:-:S04]  /*6610*/  IMAD.MOV.U32 R8, RZ, RZ, R7 ;  /* 0x000000ffff087224 */ /* 0x000fc800078e0007 */
[----:B------:R-:W-:-:S08]  /*6620*/  IMAD.WIDE.U32.X R8, R13, R11, R8, P0 ;  /* 0x0000000b0d087225 */ /* 0x000fd000000e0408 */
.L_x_160:
[-CC-:B------:R-:W-:Y:S01]  /*6630*/  SHF.R.U64 R19, R8, R0.reuse, R9.reuse ;  /* 0x0000000008137219 */ /* 0x180fe20000001209 */
[----:B------:R-:W0:Y:S01]  /*6640*/  LDC.64 R24, c[0x0][0x640] ;  /* 0x00019000ff187b82 */ /* 0x000e220000000a00 */
[----:B------:R-:W-:Y:S01]  /*6650*/  SHF.R.U32.HI R0, RZ, R0, R9 ;  /* 0x00000000ff007219 */ /* 0x000fe20000011609 */
[----:B------:R-:W-:Y:S01]  /*6660*/  ULDC UR4, c[0x0][0x150] ;  /* 0x0000540000047ab9 */ /* 0x000fe20000000800 */
[----:B------:R-:W-:Y:S02]  /*6670*/  IADD3 R3, P0, RZ, -R19, RZ ;  /* 0x80000013ff037210 */ /* 0x000fe40007f1e0ff */
[----:B---34-:R-:W-:-:S03]  /*6680*/  I2FP.F32.U32 R7, R12 ;  /* 0x0000000c00077245 */ /* 0x018fc60000201000 */
[----:B------:R-:W1:Y:S01]  /*6690*/  LDC R6, c[0x0][0x618] ;  /* 0x00018600ff067b82 */ /* 0x000e620000000800 */
[----:B------:R-:W-:Y:S02]  /*66a0*/  IMAD.X R5, RZ, RZ, ~R0, P0 ;  /* 0x000000ffff057224 */ /* 0x000fe400000e0e00 */
[----:B------:R-:W-:Y:S01]  /*66b0*/  FMUL R7, R7, UR4 ;  /* 0x0000000407077c20 */ /* 0x000fe20008400000 */
[----:B------:R-:W-:Y:S01]  /*66c0*/  ULDC UR4, c[0x0][0x154] ;  /* 0x0000550000047ab9 */ /* 0x000fe20000000800 */
[-C--:B------:R-:W-:Y:S02]  /*66d0*/  IMAD R0, R5, R14.reuse, RZ ;  /* 0x0000000e05007224 */ /* 0x080fe400078e02ff */
[C---:B------:R-:W-:Y:S01]  /*66e0*/  IMAD.WIDE.U32 R4, R3.reuse, R14, R16 ;  /* 0x0000000e03047225 */ /* 0x040fe200078e0010 */
[----:B------:R-:W2:Y:S01]  /*66f0*/  LDC R8, c[0x0][0x608] ;  /* 0x00018200ff087b82 */ /* 0x000ea20000000800 */
[----:B------:R-:W3:Y:S02]  /*6700*/  F2I.U32.TRUNC.NTZ R7, R7 ;  /* 0x0000000700077305 */ /* 0x000ee4000020f000 */
[----:B------:R-:W-:Y:S01]  /*6710*/  IMAD R3, R3, R15, R0 ;  /* 0x0000000f03037224 */ /* 0x000fe200078e0200 */
[----:B------:R-:W-:-:S03]  /*6720*/  I2FP.F32.U32 R0, R18 ;  /* 0x0000001200007245 */ /* 0x000fc60000201000 */
[----:B------:R-:W-:Y:S01]  /*6730*/  IMAD.IADD R3, R5, 0x1, R3 ;  /* 0x0000000105037824 */ /* 0x000fe200078e0203 */
[----:B------:R-:W4:Y:S01]  /*6740*/  LDC R11, c[0x0][0x658] ;  /* 0x00019600ff0b7b82 */ /* 0x000f220000000800 */
[----:B0-----:R-:W-:-:S04]  /*6750*/  ISETP.NE.U32.AND P0, PT, R24, RZ, PT ;  /* 0x000000ff1800720c */ /* 0x001fc80003f05070 */
[----:B------:R-:W-:-:S03]  /*6760*/  ISETP.NE.AND.EX P0, PT, R25, RZ, PT, P0 ;  /* 0x000000ff1900720c */ /* 0x000fc60003f05300 */
[----:B------:R-:W0:Y:S01]  /*6770*/  LDC R9, c[0x0][0x144] ;  /* 0x00005100ff097b82 */ /* 0x000e220000000800 */
[-C--:B-1----:R-:W-:Y:S01]  /*6780*/  SHF.R.U64 R10, R4, R6.reuse, R3 ;  /* 0x00000006040a7219 */ /* 0x082fe20000001203 */
[----:B---3--:R-:W-:Y:S01]  /*6790*/  IMAD.MOV R7, RZ, RZ, -R7 ;  /* 0x000000ffff077224 */ /* 0x008fe200078e0a07 */
[----:B------:R-:W-:Y:S01]  /*67a0*/  SHF.R.U32.HI R3, RZ, R6, R3 ;  /* 0x00000006ff037219 */ /* 0x000fe20000011603 */
[----:B------:R-:W-:-:S04]  /*67b0*/  FMUL R6, R0, UR4 ;  /* 0x0000000400067c20 */ /* 0x000fc80008400000 */
[----:B------:R-:W1:Y:S01]  /*67c0*/  LDC R21, c[0x0][0x148] ;  /* 0x00005200ff157b82 */ /* 0x000e620000000800 */
[----:B------:R3:W0:Y:S01]  /*67d0*/  F2I.U32.TRUNC.NTZ R14, R6 ;  /* 0x00000006000e7305 */ /* 0x000622000020f000 */
[-CC-:B--2---:R-:W-:Y:S02]  /*67e0*/  SHF.R.U64 R13, R10, R8.reuse, R3.reuse ;  /* 0x000000080a0d7219 */ /* 0x184fe40000001203 */
[----:B------:R-:W-:-:S04]  /*67f0*/  SHF.R.U32.HI R0, RZ, R8, R3 ;  /* 0x00000008ff007219 */ /* 0x000fc80000011603 */
[----:B------:R-:W2:Y:S01]  /*6800*/  LDC R20, c[0x0][0x648] ;  /* 0x00019200ff147b82 */ /* 0x000ea20000000800 */
[-CC-:B----4-:R-:W-:Y:S02]  /*6810*/  SHF.R.U64 R15, R13, R11.reuse, R0.reuse ;  /* 0x0000000b0d0f7219 */ /* 0x190fe40000001200 */
[----:B------:R-:W-:-:S03]  /*6820*/  SHF.R.U32.HI R5, RZ, R11, R0 ;  /* 0x0000000bff057219 */ /* 0x000fc60000011600 */
[----:B------:R-:W-:Y:S02]  /*6830*/  IMAD.MOV.U32 R4, RZ, RZ, R15 ;  /* 0x000000ffff047224 */ /* 0x000fe400078e000f */
[----:B------:R-:W4:Y:S01]  /*6840*/  LDC R26, c[0x0][0x638] ;  /* 0x00018e00ff1a7b82 */ /* 0x000f220000000800 */
[----:B0-----:R-:W-:-:S07]  /*6850*/  IMAD R22, R9, R7, R12 ;  /* 0x0000000709167224 */ /* 0x001fce00078e020c */
[----:B------:R-:W0:Y:S08]  /*6860*/  LDC R27, c[0x0][0x610] ;  /* 0x00018400ff1b7b82 */ /* 0x000e300000000800 */
[----:B------:R-:W0:Y:S01]  /*6870*/  LDC R28, c[0x0][0x600] ;  /* 0x00018000ff1c7b82 */ /* 0x000e220000000800 */
[----:B-123--:R-:W-:Y:S05]  /*6880*/  @!P0 BRA `(.L_x_161) ;  /* 0x0000000000288947 */ /* 0x00efea0003800000 */
[----:B------:R-:W1:Y:S02]  /*6890*/  LDC R0, c[0x0][0x64c] ;  /* 0x00019300ff007b82 */ /* 0x000e640000000800 */
[----:B-1----:R-:W-:-:S05]  /*68a0*/  IADD3 R3, P0, R15, R0, RZ ;  /* 0x000000000f037210 */ /* 0x002fca0007f1e0ff */
        /* <DEDUP_REMOVED lines=8> */
.L_x_161:
[----:B------:R-:W-:Y:S01]  /*6930*/  ISETP.NE.AND P0, PT, R2, 0x1, PT ;  /* 0x000000010200780c */ /* 0x000fe20003f05270 */
[----:B------:R-:W-:Y:S01]  /*6940*/  IMAD.MOV R14, RZ, RZ, -R14 ;  /* 0x000000ffff0e7224 */ /* 0x000fe200078e0a0e */
[----:B------:R-:W-:Y:S02]  /*6950*/  SHF.R.U64 R0, R4, R20, R5 ;  /* 0x0000001404007219 */ /* 0x000fe40000001205 */
[----:B------:R-:W-:Y:S02]  /*6960*/  LOP3.LUT R3, R13, R100, RZ, 0xc0, !PT ;  /* 0x000000640d037212 */ /* 0x000fe400078ec0ff */
[----:B------:R-:W-:Y:S01]  /*6970*/  LOP3.LUT R5, R10, R99, RZ, 0xc0, !PT ;  /* 0x000000630a057212 */ /* 0x000fe200078ec0ff */
[----:B------:R-:W-:Y:S02]  /*6980*/  IMAD.MOV R4, RZ, RZ, -R0 ;  /* 0x000000ffff047224 */ /* 0x000fe400078e0a00 */
[----:B------:R-:W-:Y:S02]  /*6990*/  IMAD R3, R96, R0, R3 ;  /* 0x0000000060037224 */ /* 0x000fe400078e0203 */
[----:B----4-:R-:W-:-:S02]  /*69a0*/  IMAD R0, R4, R26, R15 ;  /* 0x0000001a04007224 */ /* 0x010fc400078e020f */
[----:B------:R-:W-:Y:S02]  /*69b0*/  @P0 IMAD R22, R21, R14, R18 ;  /* 0x0000000e15160224 */ /* 0x000fe400078e0212 */
[----:B------:R-:W-:Y:S02]  /*69c0*/  IMAD.MOV.U32 R4, RZ, RZ, 0x1 ;  /* 0x00000001ff047424 */ /* 0x000fe400078e00ff */
[----:B0-----:R-:W-:Y:S02]  /*69d0*/  IMAD R22, R3, R27, R22 ;  /* 0x0000001b03167224 */ /* 0x001fe400078e0216 */
[----:B------:R-:W-:Y:S01]  /*69e0*/  IMAD R3, R0, R28, R5 ;  /* 0x0000001c00037224 */ /* 0x000fe200078e0205 */
[----:B------:R-:W-:-:S04]  /*69f0*/  PRMT R0, R4, 0x7610, R0 ;  /* 0x0000761004007816 */ /* 0x000fc80000000000 */
[----:B------:R-:W-:Y:S02]  /*6a00*/  SEL R18, R3, R22, !P0 ;  /* 0x0000001603127207 */ /* 0x000fe40004000000 */
[----:B------:R-:W-:-:S07]  /*6a10*/  SEL R22, R22, R3, !P0 ;  /* 0x0000000316167207 */ /* 0x000fce0004000000 */
.L_x_159:
[----:B------:R-:W-:Y:S01]  /*6a20*/  LOP3.LUT P0, RZ, R0, 0xff, RZ, 0xc0, !PT ;  /* 0x000000ff00ff7812 */ /* 0x000fe2000780c0ff */
[----:B------:R-:W-:Y:S01]  /*6a30*/  UIMAD.WIDE.U32 UR4, UR38, -0x55555555, URZ ;  /* 0xaaaaaaab260478a5 */ /* 0x000fe2000f8e003f */
[----:B------:R-:W-:-:S03]  /*6a40*/  LOP3.LUT R103, R103, 0x1, RZ, 0x3c, !PT ;  /* 0x0000000167677812 */ /* 0x000fc600078e3cff */
[----:B------:R-:W-:-:S04]  /*6a50*/  USHF.R.U32.HI UR4, URZ, 0x1, UR5 ;  /* 0x000000013f047899 */ /* 0x000fc80008011605 */
[----:B------:R-:W-:-:S04]  /*6a60*/  UIMAD UR38, UR4, -0x3, UR38 ;  /* 0xfffffffd042678a4 */ /* 0x000fc8000f8e0226 */
[----:B------:R-:W-:Y:S08]  /*6a70*/  @P0 BRA `(.L_x_162) ;  /* 0xffffffa800a00947 */ /* 0x000ff0000383ffff */
[----:B------:R-:W-:Y:S05]  /*6a80*/  EXIT ;  /* 0x000000000000794d */ /* 0x000fea0003800000 */
.L_x_13:
[----:B------:R-:W-:-:S08]  /*6a90*/  ISETP.NE.AND P0, PT, R14, RZ, PT ;  /* 0x000000ff0e00720c */ /* 0x000fd00003f05270 */
[----:B0-----:R-:W0:-:S00]  /*6aa0*/  USETMAXREG.DEALLOC.CTAPOOL 0x28 ;  /* 0x00000028000079c8 */ /* 0x001e0000080e0500 */
[----:B------:R-:W-:Y:S05]  /*6ab0*/  @P0 EXIT ;  /* 0x000000000000094d */ /* 0x000fea0003800000 */
[----:B0-----:R-:W-:Y:S01]  /*6ac0*/  LOP3.LUT P0, RZ, R3, 0xff, RZ, 0xc0, !PT ;  /* 0x000000ff03ff7812 */ /* 0x001fe2000780c0ff */
[----:B------:R-:W-:Y:S02]  /*6ad0*/  IMAD.MOV.U32 R3, RZ, RZ, 0x1 ;  /* 0x00000001ff037424 */ /* 0x000fe400078e00ff */
[----:B------:R-:W-:-:S10]  /*6ae0*/  IMAD.MOV.U32 R8, RZ, RZ, RZ ;  /* 0x000000ffff087224 */ /* 0x000fd400078e00ff */
[----:B------:R-:W-:Y:S05]  /*6af0*/  @!P0 BRA `(.L_x_163) ;  /* 0x0000000c003c8947 */ /* 0x000fea0003800000 */
[----:B------:R-:W-:Y:S01]  /*6b00*/  LOP3.LUT P0, RZ, R4, 0x1f, RZ, 0xc0, !PT ;  /* 0x0000001f04ff7812 */ /* 0x000fe2000780c0ff */
[----:B------:R-:W-:Y:S01]  /*6b10*/  ULDC UR5, c[0x0][0x658] ;  /* 0x0001960000057ab9 */ /* 0x000fe20000000800 */
[----:B------:R-:W-:Y:S01]  /*6b20*/  UMOV UR6, 0xffffffff ;  /* 0xffffffff00067882 */ /* 0x000fe20000000000 */
[----:B------:R-:W-:Y:S01]  /*6b30*/  BSSY B0, `(.L_x_163) ;  /* 0x00000cb000007945 */ /* 0x000fe20003800000 */
[----:B------:R-:W-:Y:S01]  /*6b40*/  USHF.L.U32 UR6, UR6, UR5, URZ ;  /* 0x0000000506067299 */ /* 0x000fe2000800063f */
[C---:B------:R-:W-:Y:S01]  /*6b50*/  ISETP.NE.AND P2, PT, R5.reuse, RZ, PT ;  /* 0x000000ff0500720c */ /* 0x040fe20003f45270 */
[----:B------:R-:W-:Y:S01]  /*6b60*/  UMOV UR7, 0x1 ;  /* 0x0000000100077882 */ /* 0x000fe20000000000 */
[----:B------:R-:W-:Y:S01]  /*6b70*/  ISETP.NE.OR P0, PT, R5, RZ, !P0 ;  /* 0x000000ff0500720c */ /* 0x000fe20004705670 */
[----:B------:R-:W-:Y:S01]  /*6b80*/  IMAD.MOV.U32 R10, RZ, RZ, 0x1 ;  /* 0x00000001ff0a7424 */ /* 0x000fe200078e00ff */
[----:B------:R-:W-:Y:S01]  /*6b90*/  LOP3.LUT R9, R23, 0x2, RZ, 0xfc, !PT ;  /* 0x0000000217097812 */ /* 0x000fe200078efcff */
[----:B------:R-:W-:Y:S01]  /*6ba0*/  IMAD.MOV.U32 R3, RZ, RZ, 0x1 ;  /* 0x00000001ff037424 */ /* 0x000fe200078e00ff */
[----:B------:R-:W-:Y:S01]  /*6bb0*/  ULDC UR4, c[0x0][0x600] ;  /* 0x0001800000047ab9 */ /* 0x000fe20000000800 */
[----:B------:R-:W-:Y:S01]  /*6bc0*/  IMAD.MOV.U32 R8, RZ, RZ, RZ ;  /* 0x000000ffff087224 */ /* 0x000fe200078e00ff */
[----:B------:R-:W-:-:S02]  /*6bd0*/  USHF.L.U32 UR13, UR7, UR5, URZ ;  /* 0x00000005070d7299 */ /* 0x000fc4000800063f */
[----:B------:R-:W-:Y:S02]  /*6be0*/  UIADD3 UR21, UR40, 0x1, URZ ;  /* 0x0000000128157890 */ /* 0x000fe4000fffe03f */
[----:B------:R-:W-:Y:S02]  /*6bf0*/  UIADD3 UR4, UR4, -0x1, URZ ;  /* 0xffffffff04047890 */ /* 0x000fe4000fffe03f */
[----:B------:R-:W-:Y:S01]  /*6c00*/  ULOP3.LUT UR5, URZ, UR6, URZ, 0x33, !UPT ;  /* 0x000000063f057292 */ /* 0x000fe2000f8e333f */
[----:B------:R-:W-:-:S11]  /*6c10*/  ULDC.64 UR22, c[0x0][0x198] ;  /* 0x0000660000167ab9 */ /* 0x000fd60000000a00 */
.L_x_175:
[----:B------:R-:W-:-:S03]  /*6c20*/  UMOV UR6, 0xffffffff ;  /* 0xffffffff00067882 */ /* 0x000fc60000000000 */
[----:B------:R-:W-:Y:S05]  /*6c30*/  BRA.DIV UR6, `(.L_x_164) ;  /* 0x0000000e06e47947 */ /* 0x000fea000b800000 */
[----:B------:R-:W-:-:S13]  /*6c40*/  ELECT P6, URZ, PT ;  /* 0x00000000003f782f */ /* 0x000fda00038c0000 */
.L_x_187:
[----:B------:R-:W0:Y:S01]  /*6c50*/  LDC R4, c[0x0][0x28c] ;  /* 0x0000a300ff047b82 */ /* 0x000e220000000800 */
[----:B------:R-:W-:Y:S01]  /*6c60*/  BSSY B1, `(.L_x_165) ;  /* 0x0000043000017945 */ /* 0x000fe20003800000 */
[----:B0-----:R-:W-:-:S13]  /*6c70*/  ISETP.LT.OR P6, PT, R4, 0x1, !P6 ;  /* 0x000000010400780c */ /* 0x001fda00077c1670 */
[----:B------:R-:W-:Y:S05]  /*6c80*/  @P6 BRA `(.L_x_166) ;  /* 0x0000000400006947 */ /* 0x000fea0003800000 */
[----:B------:R-:W-:Y:S02]  /*6c90*/  IMAD.SHL.U32 R22, R22, 0x40, RZ ;  /* 0x0000004016167824 */ /* 0x000fe400078e00ff */
[----:B------:R-:W-:Y:S02]  /*6ca0*/  IMAD.SHL.U32 R18, R18, 0x80, RZ ;  /* 0x0000008012127824 */ /* 0x000fe400078e00ff */
[----:B------:R-:W-:Y:S02]  /*6cb0*/  IMAD.MOV.U32 R13, RZ, RZ, RZ ;  /* 0x000000ffff0d7224 */ /* 0x000fe400078e00ff */
[----:B------:R-:W-:Y:S02]  /*6cc0*/  IMAD.U32 R14, RZ, RZ, UR21 ;  /* 0x00000015ff0e7e24 */ /* 0x000fe4000f8e00ff */
[----:B------:R-:W-:Y:S02]  /*6cd0*/  IMAD.MOV.U32 R4, RZ, RZ, R3 ;  /* 0x000000ffff047224 */ /* 0x000fe400078e0003 */
[----:B------:R-:W-:-:S07]  /*6ce0*/  IMAD.MOV.U32 R5, RZ, RZ, R8 ;  /* 0x000000ffff057224 */ /* 0x000fce00078e0008 */
.L_x_170:
[----:B------:R-:W0:Y:S01]  /*6cf0*/  S2R R7, SR_CgaCtaId ;  /* 0x0000000000077919 */ /* 0x000e220000008800 */
[----:B------:R-:W-:-:S04]  /*6d00*/  MOV R6, 0x400 ;  /* 0x0000040000067802 */ /* 0x000fc80000000f00 */
[----:B0-----:R-:W-:Y:S02]  /*6d10*/  LEA R12, R7, R6, 0x18 ;  /* 0x00000006070c7211 */ /* 0x001fe400078ec0ff */
[----:B------:R-:W-:Y:S01]  /*6d20*/  SHF.L.U32 R6, R4, 0x1f, RZ ;  /* 0x0000001f04067819 */ /* 0x000fe200000006ff */
[----:B------:R-:W0:Y:S02]  /*6d30*/  @!P2 LDC R7, c[0x0][0x500] ;  /* 0x00014000ff07ab82 */ /* 0x000e240000000800 */
[----:B------:R-:W-:-:S04]  /*6d40*/  IMAD R11, R5, 0x8, R12 ;  /* 0x00000008050b7824 */ /* 0x000fc800078e020c */
[----:B------:R-:W1:Y:S02]  /*6d50*/  SYNCS.PHASECHK.TRANS64.TRYWAIT P1, [R11+URZ+0x18], R6 ;  /* 0x000018060b0075a7 */ /* 0x000e64000802017f */
[----:B-1----:R-:W-:Y:S05]  /*6d60*/  @!P1 BRA `(.L_x_167) ;  /* 0x0000000c00b89947 */ /* 0x002fea0003800000 */
.L_x_188:
[----:B-1----:R-:W-:Y:S01]  /*6d70*/  PRMT R6, R9, 0x9910, RZ ;  /* 0x0000991009067816 */ /* 0x002fe200000000ff */
[----:B0-----:R0:W-:Y:S03]  /*6d80*/  @!P2 SYNCS.ARRIVE.TRANS64 RZ, [R11+URZ], R7 ;  /* 0x000000070bffa9a7 */ /* 0x0011e6000800003f */
[----:B------:R-:W-:-:S13]  /*6d90*/  ISETP.NE.AND P1, PT, R6, 0x2, PT ;  /* 0x000000020600780c */ /* 0x000fda0003f25270 */
[----:B0-----:R-:W-:Y:S05]  /*6da0*/  @P1 BRA `(.L_x_168) ;  /* 0x0000000000041947 */ /* 0x001fea0003800000 */
[----:B------:R-:W-:Y:S01]  /*6db0*/  BPT.TRAP 0x1 ;  /* 0x000000040000795c */ /* 0x000fe20000300000 */
.L_x_168:
[----:B------:R-:W-:Y:S05]  /*6dc0*/  @P0 BRA `(.L_x_169) ;  /* 0x0000000000040947 */ /* 0x000fea0003800000 */
[----:B------:R-:W-:Y:S01]  /*6dd0*/  BPT.TRAP 0x1 ;  /* 0x000000040000795c */ /* 0x000fe20000300000 */
.L_x_169:
[--C-:B------:R-:W-:Y:S01]  /*6de0*/  IMAD R6, R5, 0x4000, R12.reuse ;  /* 0x0000400005067824 */ /* 0x100fe200078e020c */
[----:B------:R-:W-:Y:S01]  /*6df0*/  R2UR UR34, R13 ;  /* 0x000000000d2272ca */ /* 0x000fe200000e0000 */
[----:B------:R-:W-:Y:S01]  /*6e00*/  IMAD R12, R5, 0x8000, R12 ;  /* 0x00008000050c7824 */ /* 0x000fe200078e020c */
[----:B------:R-:W-:Y:S01]  /*6e10*/  R2UR UR33, R11 ;  /* 0x000000000b2172ca */ /* 0x000fe200000e0000 */
[----:B------:R-:W-:Y:S01]  /*6e20*/  VIADD R14, R14, 0xffffffff ;  /* 0xffffffff0e0e7836 */ /* 0x000fe20000000000 */
[----:B------:R-:W-:Y:S01]  /*6e30*/  R2UR UR24, R6 ;  /* 0x00000000061872ca */ /* 0x000fe200000e0000 */
[----:B------:R-:W-:Y:S01]  /*6e40*/  UIADD3 UR6, UP0, UR22, 0xf0, URZ ;  /* 0x000000f016067890 */ /* 0x000fe2000ff1e03f */
[----:B------:R-:W-:Y:S01]  /*6e50*/  R2UR UR8, R12 ;  /* 0x000000000c0872ca */ /* 0x000fe200000e0000 */
[----:B------:R-:W-:Y:S01]  /*6e60*/  UIADD3 UR30, UP1, UR22, 0x1f0, URZ ;  /* 0x000001f0161e7890 */ /* 0x000fe2000ff3e03f */
[----:B------:R-:W-:Y:S01]  /*6e70*/  R2UR UR36, R19 ;  /* 0x00000000132472ca */ /* 0x000fe200000e0000 */
[----:B------:R-:W-:Y:S01]  /*6e80*/  UIADD3.X UR7, URZ, UR23, URZ, UP0, !UPT ;  /* 0x000000173f077290 */ /* 0x000fe200087fe43f */
[----:B------:R-:W-:Y:S01]  /*6e90*/  R2UR UR35, R22 ;  /* 0x00000000162372ca */ /* 0x000fe200000e0000 */
[----:B------:R-:W-:Y:S01]  /*6ea0*/  UIADD3.X UR31, URZ, UR23, URZ, UP1, !UPT ;  /* 0x000000173f1f7290 */ /* 0x000fe20008ffe43f */
[----:B------:R-:W-:Y:S01]  /*6eb0*/  R2UR UR19, R18 ;  /* 0x00000000121372ca */ /* 0x000fe200000e0000 */
[----:B------:R-:W-:Y:S01]  /*6ec0*/  UIADD3 UR26, UR34, 0x40, URZ ;  /* 0x00000040221a7890 */ /* 0x000fe2000fffe03f */
[----:B------:R-:W-:Y:S01]  /*6ed0*/  ISETP.GT.AND P3, PT, R14, 0x1, PT ;  /* 0x000000010e00780c */ /* 0x000fe20003f64270 */
[----:B------:R-:W-:Y:S01]  /*6ee0*/  VIADD R5, R5, 0x1 ;  /* 0x0000000105057836 */ /* 0x000fe20000000000 */
[----:B------:R-:W-:Y:S01]  /*6ef0*/  UMOV UR14, 0x0 ;  /* 0x00000000000e7882 */ /* 0x000fe20000000000 */
[----:B------:R-:W-:Y:S01]  /*6f00*/  UIADD3 UR32, UR24, 0x100, URZ ;  /* 0x0000010018207890 */ /* 0x000fe2000fffe03f */
[----:B------:R-:W-:Y:S01]  /*6f10*/  VIADD R13, R13, 0x80 ;  /* 0x000000800d0d7836 */ /* 0x000fe20000000000 */
[----:B------:R-:W-:Y:S01]  /*6f20*/  UIADD3 UR24, UR24, 0x2100, URZ ;  /* 0x0000210018187890 */ /* 0x000fe2000fffe03f */
[----:B------:R-:W-:Y:S01]  /*6f30*/  ISETP.NE.AND P1, PT, R5, 0x3, PT ;  /* 0x000000030500780c */ /* 0x000fe20003f25270 */
[----:B------:R-:W-:-:S02]  /*6f40*/  UIADD3 UR16, UR8, 0xc100, URZ ;  /* 0x0000c10008107890 */ /* 0x000fc4000fffe03f */
[----:B------:R-:W-:Y:S01]  /*6f50*/  UIADD3 UR8, UR8, 0x10100, URZ ;  /* 0x0001010008087890 */ /* 0x000fe2000fffe03f */
[----:B------:R-:W-:Y:S01]  /*6f60*/  SEL R7, RZ, 0x1, P1 ;  /* 0x00000001ff077807 */ /* 0x000fe20000800000 */
[----:B------:R-:W-:Y:S01]  /*6f70*/  UMOV UR15, 0x10000000 ;  /* 0x10000000000f7882 */ /* 0x000fe20000000000 */
[----:B------:R-:W-:Y:S01]  /*6f80*/  UMOV UR25, UR33 ;  /* 0x0000002100197c82 */ /* 0x000fe20008000000 */
[----:B------:R-:W-:Y:S01]  /*6f90*/  UMOV UR28, UR36 ;  /* 0x00000024001c7c82 */ /* 0x000fe20008000000 */
[----:B------:R-:W-:Y:S01]  /*6fa0*/  UMOV UR27, UR35 ;  /* 0x00000023001b7c82 */ /* 0x000fe20008000000 */
[----:B------:R-:W-:Y:S01]  /*6fb0*/  UMOV UR17, UR33 ;  /* 0x0000002100117c82 */ /* 0x000fe20008000000 */
[----:B------:R-:W-:Y:S01]  /*6fc0*/  UMOV UR18, UR34 ;  /* 0x0000002200127c82 */ /* 0x000fe20008000000 */
[----:B------:R-:W-:Y:S01]  /*6fd0*/  UMOV UR20, UR36 ;  /* 0x0000002400147c82 */ /* 0x000fe20008000000 */
[----:B------:R0:W-:Y:S01]  /*6fe0*/  UTMALDG.3D [UR32], [UR6], desc[UR14] ;  /* 0x00000e20060075b4 */ /* 0x0001e20008011000 */
[----:B------:R-:W-:Y:S01]  /*6ff0*/  UMOV UR9, UR33 ;  /* 0x0000002100097c82 */ /* 0x000fe20008000000 */
[----:B------:R-:W-:Y:S01]  /*7000*/  UMOV UR11, UR19 ;  /* 0x00000013000b7c82 */ /* 0x000fe20008000000 */
[----:B------:R-:W-:Y:S01]  /*7010*/  UMOV UR12, UR36 ;  /* 0x00000024000c7c82 */ /* 0x000fe20008000000 */
[----:B------:R-:W-:Y:S01]  /*7020*/  UMOV UR10, UR26 ;  /* 0x0000001a000a7c82 */ /* 0x000fe20008000000 */
[----:B------:R-:W-:-:S02]  /*7030*/  LOP3.LUT R4, R4, R7, RZ, 0x3c, !PT ;  /* 0x0000000704047212 */ /* 0x000fc400078e3cff */
[----:B------:R-:W-:Y:S01]  /*7040*/  SEL R5, R5, RZ, P1 ;  /* 0x000000ff05057207 */ /* 0x000fe20000800000 */
[----:B------:R0:W-:Y:S01]  /*7050*/  UTMALDG.3D [UR24], [UR6], desc[UR14] ;  /* 0x00000e18060075b4 */ /* 0x0001e20008011000 */
[----:B------:R0:W-:Y:S01]  /*7060*/  UTMALDG.3D [UR16], [UR30], desc[UR14] ;  /* 0x00000e101e0075b4 */ /* 0x0001e20008011000 */
[----:B------:R0:W-:Y:S02]  /*7070*/  UTMALDG.3D [UR8], [UR30], desc[UR14] ;  /* 0x00000e081e0075b4 */ /* 0x0001e40008011000 */
[----:B0-----:R-:W-:Y:S05]  /*7080*/  @P3 BRA `(.L_x_170) ;  /* 0xfffffffc00183947 */ /* 0x001fea000383ffff */
.L_x_166:
[----:B------:R-:W-:Y:S05]  /*7090*/  BSYNC B1 ;  /* 0x0000000000017941 */ /* 0x000fea0003800000 */
.L_x_165:
[----:B------:R-:W2:Y:S01]  /*70a0*/  LDL.64 R20, [R1] ;  /* 0x0000000001147983 */ /* 0x000ea20000100a00 */
[----:B------:R-:W-:Y:S01]  /*70b0*/  LOP3.LUT P4, RZ, R10, 0xff, RZ, 0xc0, !PT ;  /* 0x000000ff0aff7812 */ /* 0x000fe2000788c0ff */
[----:B------:R-:W-:Y:S01]  /*70c0*/  VIADD R7, R8, UR40 ;  /* 0x0000002808077c36 */ /* 0x000fe20008000000 */
[----:B------:R-:W-:Y:S01]  /*70d0*/  ULDC.64 UR6, c[0x0][0x650] ;  /* 0x0001940000067ab9 */ /* 0x000fe20000000a00 */
[----:B------:R-:W-:Y:S01]  /*70e0*/  IMAD.U32 R8, RZ, RZ, UR40 ;  /* 0x00000028ff087e24 */ /* 0x000fe2000f8e00ff */
[----:B------:R-:W-:Y:S01]  /*70f0*/  UISETP.GE.U32.AND UP0, UPT, UR40, 0x3, UPT ;  /* 0x000000032800788c */ /* 0x000fe2000bf06070 */
[----:B------:R-:W-:Y:S01]  /*7100*/  BSSY B1, `(.L_x_171) ;  /* 0x000006b000017945 */ /* 0x000fe20003800000 */
[----:B------:R-:W-:Y:S01]  /*7110*/  ISETP.GT.U32.AND P1, PT, R7, 0x2, PT ;  /* 0x000000020700780c */ /* 0x000fe20003f24070 */
[----:B------:R-:W-:Y:S01]  /*7120*/  IMAD.MOV.U32 R22, RZ, RZ, -0x1 ;  /* 0xffffffffff167424 */ /* 0x000fe200078e00ff */
[----:B------:R-:W-:Y:S01]  /*7130*/  PRMT R10, RZ, 0x7610, R10 ;  /* 0x00007610ff0a7816 */ /* 0x000fe2000000000a */
[----:B------:R-:W-:Y:S01]  /*7140*/  IMAD.MOV.U32 R18, RZ, RZ, -0x1 ;  /* 0xffffffffff127424 */ /* 0x000fe200078e00ff */
[----:B------:R-:W-:Y:S01]  /*7150*/  ISETP.LT.U32.AND P1, PT, R8, 0x3, P1 ;  /* 0x000000030800780c */ /* 0x000fe20000f21070 */
[----:B------:R-:W-:Y:S01]  /*7160*/  IMAD.MOV.U32 R19, RZ, RZ, -0x1 ;  /* 0xffffffffff137424 */ /* 0x000fe200078e00ff */
[----:B------:R-:W-:Y:S01]  /*7170*/  PLOP3.LUT P3, PT, PT, PT, UP0, 0x80, 0x0 ;  /* 0x000000000000781c */ /* 0x000fe20003f6f008 */
[----:B------:R-:W0:Y:S01]  /*7180*/  @P4 S2R R5, SR_CgaCtaId ;  /* 0x0000000000054919 */ /* 0x000e220000008800 */
[----:B------:R-:W-:-:S04]  /*7190*/  @P4 MOV R4, 0x400 ;  /* 0x0000040000044802 */ /* 0x000fc80000000f00 */
[----:B0-----:R-:W-:Y:S01]  /*71a0*/  @P4 LEA R6, R5, R4, 0x18 ;  /* 0x0000000405064211 */ /* 0x001fe200078ec0ff */
[----:B------:R-:W-:Y:S01]  /*71b0*/  IMAD.WIDE.U32 R4, R7, -0x55555555, RZ ;  /* 0xaaaaaaab07047825 */ /* 0x000fe200078e00ff */
[----:B------:R-:W-:Y:S02]  /*71c0*/  SEL R4, RZ, 0x1, !P1 ;  /* 0x00000001ff047807 */ /* 0x000fe40004800000 */
[----:B------:R0:W-:Y:S02]  /*71d0*/  @P4 SYNCS.ARRIVE.TRANS64.A1T0 RZ, [R6+URZ+0x68], RZ ;  /* 0x000068ff06ff49a7 */ /* 0x0001e4000810003f */
[----:B------:R-:W-:Y:S02]  /*71e0*/  LOP3.LUT R3, R3, R4, RZ, 0x3c, !PT ;  /* 0x0000000403037212 */ /* 0x000fe400078e3cff */
[----:B------:R-:W-:Y:S02]  /*71f0*/  PRMT R4, RZ, 0x7610, R4 ;  /* 0x00007610ff047816 */ /* 0x000fe40000000004 */
[----:B0-----:R-:W-:-:S04]  /*7200*/  SHF.R.U32.HI R6, RZ, 0x1, R5 ;  /* 0x00000001ff067819 */ /* 0x001fc80000011605 */
[----:B------:R-:W-:Y:S01]  /*7210*/  @P3 LOP3.LUT R3, R3, 0x1, R6, 0x78, !PT ;  /* 0x0000000103033812 */ /* 0x000fe200078e7806 */
[----:B------:R-:W-:Y:S01]  /*7220*/  IMAD R8, R6, -0x3, R7 ;  /* 0xfffffffd06087824 */ /* 0x000fe200078e0207 */
[----:B--2---:R-:W-:-:S04]  /*7230*/  IADD3 R16, P4, R16, R20, RZ ;  /* 0x0000001410107210 */ /* 0x004fc80007f9e0ff */
[----:B------:R-:W-:Y:S01]  /*7240*/  ISETP.GE.U32.AND P1, PT, R16, UR6, PT ;  /* 0x0000000610007c0c */ /* 0x000fe2000bf26070 */
[----:B------:R-:W-:-:S05]  /*7250*/  IMAD.X R17, R17, 0x1, R0, P4 ;  /* 0x0000000111117824 */ /* 0x000fca00020e0600 */
[----:B------:R-:W-:-:S13]  /*7260*/  ISETP.GE.U32.AND.EX P1, PT, R17, UR7, PT, P1 ;  /* 0x0000000711007c0c */ /* 0x000fda000bf26110 */
[----:B------:R-:W-:Y:S05]  /*7270*/  @P1 BRA `(.L_x_172) ;  /* 0x00000004004c1947 */ /* 0x000fea0003800000 */
[----:B------:R-:W0:Y:S01]  /*7280*/  S2R R12, SR_CTAID.X ;  /* 0x00000000000c7919 */ /* 0x000e220000002500 */
[----:B------:R-:W-:Y:S01]  /*7290*/  ULDC.64 UR6, c[0x0][0x628] ;  /* 0x00018a0000067ab9 */ /* 0x000fe20000000a00 */
[----:B------:R-:W1:Y:S01]  /*72a0*/  LDC R13, c[0x0][0x144] ;  /* 0x00005100ff0d7b82 */ /* 0x000e620000000800 */
[----:B------:R-:W-:Y:S01]  /*72b0*/  ISETP.NE.U32.AND P1, PT, RZ, UR6, PT ;  /* 0x00000006ff007c0c */ /* 0x000fe2000bf25070 */
[----:B------:R-:W2:Y:S01]  /*72c0*/  S2R R11, SR_CTAID.Y ;  /* 0x00000000000b7919 */ /* 0x000ea20000002600 */
[----:B------:R-:W-:Y:S01]  /*72d0*/  ULDC UR8, c[0x0][0x150] ;  /* 0x0000540000087ab9 */ /* 0x000fe20000000800 */
[----:B------:R-:W-:Y:S01]  /*72e0*/  ULDC UR9, c[0x0][0x630] ;  /* 0x00018c0000097ab9 */ /* 0x000fe20000000800 */
[----:B------:R-:W-:Y:S01]  /*72f0*/  ISETP.NE.AND.EX P1, PT, RZ, UR7, PT, P1 ;  /* 0x00000007ff007c0c */ /* 0x000fe2000bf25310 */
[----:B------:R-:W-:Y:S01]  /*7300*/  IMAD.MOV.U32 R4, RZ, RZ, R16 ;  /* 0x000000ffff047224 */ /* 0x000fe200078e0010 */
[----:B0-----:R-:W-:-:S05]  /*7310*/  I2FP.F32.U32 R5, R12 ;  /* 0x0000000c00057245 */ /* 0x001fca0000201000 */
[----:B------:R-:W-:Y:S01]  /*7320*/  FMUL R14, R5, UR8 ;  /* 0x00000008050e7c20 */ /* 0x000fe20008400000 */
[----:B------:R-:W-:-:S05]  /*7330*/  IMAD.MOV.U32 R5, RZ, RZ, R17 ;  /* 0x000000ffff057224 */ /* 0x000fca00078e0011 */
[----:B--2---:R-:W-:Y:S05]  /*7340*/  @!P1 BRA `(.L_x_173) ;  /* 0x0000000000289947 */ /* 0x004fea0003800000 */
[----:B------:R-:W-:Y:S02]  /*7350*/  ULDC UR8, c[0x0][0x634] ;  /* 0x00018d0000087ab9 */ /* 0x000fe40000000800 */
[----:B------:R-:W-:-:S05]  /*7360*/  IADD3 R5, P1, R16, UR8, RZ ;  /* 0x0000000810057c10 */ /* 0x000fca000ff3e0ff */
[----:B------:R-:W-:-:S04]  /*7370*/  IMAD.X R15, RZ, RZ, R17, P1 ;  /* 0x000000ffff0f7224 */ /* 0x000fc800008e0611 */
[----:B------:R-:W-:-:S04]  /*7380*/  IMAD.WIDE.U32 R6, R15, UR6, RZ ;  /* 0x000000060f067c25 */ /* 0x000fc8000f8e00ff */
[----:B------:R-:W-:-:S04]  /*7390*/  IMAD.WIDE.U32 R6, P1, R5, UR7, R6 ;  /* 0x0000000705067c25 */ /* 0x000fc8000f820006 */
[----:B------:R-:W-:-:S04]  /*73a0*/  IMAD.WIDE.U32 R4, R5, UR6, RZ ;  /* 0x0000000605047c25 */ /* 0x000fc8000f8e00ff */
[----:B------:R-:W-:Y:S01]  /*73b0*/  IMAD.MOV.U32 R4, RZ, RZ, R7 ;  /* 0x000000ffff047224 */ /* 0x000fe200078e0007 */
[----:B------:R-:W-:Y:S01]  /*73c0*/  IADD3 RZ, P3, R5, R6, RZ ;  /* 0x0000000605ff7210 */ /* 0x000fe20007f7e0ff */
[----:B------:R-:W-:-:S04]  /*73d0*/  IMAD.X R5, RZ, RZ, RZ, P1 ;  /* 0x000000ffff057224 */ /* 0x000fc800008e06ff */
[----:B------:R-:W-:-:S08]  /*73e0*/  IMAD.WIDE.U32.X R4, R15, UR7, R4, P3 ;  /* 0x000000070f047c25 */ /* 0x000fd000098e0404 */
.L_x_173:
[--C-:B------:R-:W-:Y:S01]  /*73f0*/  SHF.R.U64 R19, R4, UR9, R5.reuse ;  /* 0x0000000904137c19 */ /* 0x100fe20008001205 */
[----:B------:R-:W0:Y:S01]  /*7400*/  F2I.U32.TRUNC.NTZ R14, R14 ;  /* 0x0000000e000e7305 */ /* 0x000e22000020f000 */
[----:B------:R-:W-:Y:S01]  /*7410*/  SHF.R.U32.HI R4, RZ, UR9, R5 ;  /* 0x00000009ff047c19 */ /* 0x000fe20008011605 */
[----:B------:R-:W-:Y:S01]  /*7420*/  ULDC.64 UR6, c[0x0][0x620] ;  /* 0x0001880000067ab9 */ /* 0x000fe20000000a00 */
[----:B------:R-:W-:Y:S01]  /*7430*/  IADD3 R7, P1, RZ, -R19, RZ ;  /* 0x80000013ff077210 */ /* 0x000fe20007f3e0ff */
[----:B------:R-:W-:Y:S01]  /*7440*/  ULDC.64 UR8, c[0x0][0x640] ;  /* 0x0001900000087ab9 */ /* 0x000fe20000000a00 */
[----:B------:R-:W2:Y:S03]  /*7450*/  LDC R18, c[0x0][0x148] ;  /* 0x00005200ff127b82 */ /* 0x000ea60000000800 */
[----:B------:R-:W-:Y:S01]  /*7460*/  IMAD.X R4, RZ, RZ, ~R4, P1 ;  /* 0x000000ffff047224 */ /* 0x000fe200008e0e04 */
[----:B------:R-:W-:-:S03]  /*7470*/  ISETP.NE.U32.AND P1, PT, RZ, UR8, PT ;  /* 0x00000008ff007c0c */ /* 0x000fc6000bf25070 */
[----:B------:R-:W-:Y:S01]  /*7480*/  IMAD R6, R4, UR6, RZ ;  /* 0x0000000604067c24 */ /* 0x000fe2000f8e02ff */
[----:B------:R-:W-:Y:S01]  /*7490*/  ISETP.NE.AND.EX P1, PT, RZ, UR9, PT, P1 ;  /* 0x00000009ff007c0c */ /* 0x000fe2000bf25310 */
[----:B------:R-:W-:Y:S01]  /*74a0*/  IMAD.WIDE.U32 R4, R7, UR6, R16 ;  /* 0x0000000607047c25 */ /* 0x000fe2000f8e0010 */
[----:B------:R-:W-:-:S03]  /*74b0*/  ULDC UR6, c[0x0][0x618] ;  /* 0x0001860000067ab9 */ /* 0x000fc60000000800 */
[----:B------:R-:W-:Y:S01]  /*74c0*/  IMAD R7, R7, UR7, R6 ;  /* 0x0000000707077c24 */ /* 0x000fe2000f8e0206 */
[----:B------:R-:W-:Y:S01]  /*74d0*/  ULDC UR7, c[0x0][0x154] ;  /* 0x0000550000077ab9 */ /* 0x000fe20000000800 */
[----:B0-----:R-:W-:Y:S02]  /*74e0*/  IMAD.MOV R6, RZ, RZ, -R14 ;  /* 0x000000ffff067224 */ /* 0x001fe400078e0a0e */
[----:B------:R-:W-:Y:S02]  /*74f0*/  IMAD.IADD R5, R5, 0x1, R7 ;  /* 0x0000000105057824 */ /* 0x000fe400078e0207 */
[----:B-1----:R-:W-:Y:S01]  /*7500*/  IMAD R12, R13, R6, R12 ;  /* 0x000000060d0c7224 */ /* 0x002fe200078e020c */
[----:B------:R-:W-:Y:S02]  /*7510*/  I2FP.F32.U32 R6, R11 ;  /* 0x0000000b00067245 */ /* 0x000fe40000201000 */
[--C-:B------:R-:W-:Y:S02]  /*7520*/  SHF.R.U64 R13, R4, UR6, R5.reuse ;  /* 0x00000006040d7c19 */ /* 0x100fe40008001205 */
[----:B------:R-:W-:Y:S01]  /*7530*/  SHF.R.U32.HI R4, RZ, UR6, R5 ;  /* 0x00000006ff047c19 */ /* 0x000fe20008011605 */
[----:B------:R-:W-:Y:S01]  /*7540*/  FMUL R6, R6, UR7 ;  /* 0x0000000706067c20 */ /* 0x000fe20008400000 */
[----:B------:R-:W-:-:S02]  /*7550*/  ULDC UR6, c[0x0][0x608] ;  /* 0x0001820000067ab9 */ /* 0x000fc40000000800 */
[--C-:B------:R-:W-:Y:S01]  /*7560*/  SHF.R.U64 R15, R13, UR6, R4.reuse ;  /* 0x000000060d0f7c19 */ /* 0x100fe20008001204 */
[----:B------:R0:W1:Y:S01]  /*7570*/  F2I.U32.TRUNC.NTZ R20, R6 ;  /* 0x0000000600147305 */ /* 0x000062000020f000 */
[----:B------:R-:W-:Y:S01]  /*7580*/  SHF.R.U32.HI R4, RZ, UR6, R4 ;  /* 0x00000006ff047c19 */ /* 0x000fe20008011604 */
[----:B------:R-:W-:-:S03]  /*7590*/  ULDC UR6, c[0x0][0x658] ;  /* 0x0001960000067ab9 */ /* 0x000fc60000000800 */
[--C-:B------:R-:W-:Y:S02]  /*75a0*/  SHF.R.U64 R14, R15, UR6, R4.reuse ;  /* 0x000000060f0e7c19 */ /* 0x100fe40008001204 */
[----:B------:R-:W-:-:S03]  /*75b0*/  SHF.R.U32.HI R21, RZ, UR6, R4 ;  /* 0x00000006ff157c19 */ /* 0x000fc60008011604 */
[----:B------:R-:W-:Y:S02]  /*75c0*/  IMAD.MOV.U32 R4, RZ, RZ, R14 ;  /* 0x000000ffff047224 */ /* 0x000fe400078e000e */
[----:B------:R-:W-:Y:S01]  /*75d0*/  IMAD.MOV.U32 R5, RZ, RZ, R21 ;  /* 0x000000ffff057224 */ /* 0x000fe200078e0015 */
[----:B0-----:R-:W-:Y:S06]  /*75e0*/  @!P1 BRA `(.L_x_174) ;  /* 0x0000000000289947 */ /* 0x001fec0003800000 */
        /* <DEDUP_REMOVED lines=10> */
.L_x_174:
[----:B------:R-:W-:Y:S01]  /*7690*/  ISETP.NE.AND P1, PT, R2, 0x1, PT ;  /* 0x000000010200780c */ /* 0x000fe20003f25270 */
[----:B------:R-:W-:Y:S01]  /*76a0*/  ULDC UR6, c[0x0][0x648] ;  /* 0x0001920000067ab9 */ /* 0x000fe20000000800 */
[----:B------:R-:W-:Y:S01]  /*76b0*/  LOP3.LUT R15, R15, UR5, RZ, 0xc0, !PT ;  /* 0x000000050f0f7c12 */ /* 0x000fe2000f8ec0ff */
[----:B-1----:R-:W-:Y:S01]  /*76c0*/  IMAD.MOV R20, RZ, RZ, -R20 ;  /* 0x000000ffff147224 */ /* 0x002fe200078e0a14 */
[----:B------:R-:W-:Y:S01]  /*76d0*/  SHF.R.U64 R4, R4, UR6, R5 ;  /* 0x0000000604047c19 */ /* 0x000fe20008001205 */
[----:B------:R-:W-:Y:S01]  /*76e0*/  ULDC UR6, c[0x0][0x638] ;  /* 0x00018e0000067ab9 */ /* 0x000fe20000000800 */
[----:B------:R-:W-:Y:S01]  /*76f0*/  LOP3.LUT R13, R13, UR4, RZ, 0xc0, !PT ;  /* 0x000000040d0d7c12 */ /* 0x000fe2000f8ec0ff */
[----:B------:R-:W-:Y:S02]  /*7700*/  ULDC UR7, c[0x0][0x610] ;  /* 0x0001840000077ab9 */ /* 0x000fe40000000800 */
[----:B------:R-:W-:Y:S02]  /*7710*/  IMAD.MOV R5, RZ, RZ, -R4 ;  /* 0x000000ffff057224 */ /* 0x000fe400078e0a04 */
[----:B------:R-:W-:-:S02]  /*7720*/  IMAD R15, R4, UR13, R15 ;  /* 0x0000000d040f7c24 */ /* 0x000fc4000f8e020f */
[----:B--2---:R-:W-:Y:S02]  /*7730*/  @P1 IMAD R12, R18, R20, R11 ;  /* 0x00000014120c1224 */ /* 0x004fe400078e020b */
[----:B------:R-:W-:Y:S01]  /*7740*/  IMAD R14, R5, UR6, R14 ;  /* 0x00000006050e7c24 */ /* 0x000fe2000f8e020e */
[----:B------:R-:W-:Y:S01]  /*7750*/  ULDC UR6, c[0x0][0x600] ;  /* 0x0001800000067ab9 */ /* 0x000fe20000000800 */
[----:B------:R-:W-:Y:S02]  /*7760*/  IMAD R12, R15, UR7, R12 ;  /* 0x000000070f0c7c24 */ /* 0x000fe4000f8e020c */
[----:B------:R-:W-:Y:S02]  /*7770*/  IMAD R5, R14, UR6, R13 ;  /* 0x000000060e057c24 */ /* 0x000fe4000f8e020d */
[----:B------:R-:W-:-:S03]  /*7780*/  IMAD.MOV.U32 R4, RZ, RZ, 0x1 ;  /* 0x00000001ff047424 */ /* 0x000fc600078e00ff */
[----:B------:R-:W-:Y:S02]  /*7790*/  SEL R18, R5, R12, !P1 ;  /* 0x0000000c05127207 */ /* 0x000fe40004800000 */
[----:B------:R-:W-:-:S07]  /*77a0*/  SEL R22, R12, R5, !P1 ;  /* 0x000000050c167207 */ /* 0x000fce0004800000 */
.L_x_172:
[----:B------:R-:W-:Y:S05]  /*77b0*/  BSYNC B1 ;  /* 0x0000000000017941 */ /* 0x000fea0003800000 */
.L_x_171:
[----:B------:R-:W-:-:S13]  /*77c0*/  LOP3.LUT P1, RZ, R4, 0xff, RZ, 0xc0, !PT ;  /* 0x000000ff04ff7812 */ /* 0x000fda000782c0ff */
[----:B------:R-:W-:Y:S05]  /*77d0*/  @P1 BRA `(.L_x_175) ;  /* 0xfffffff400101947 */ /* 0x000fea000383ffff */
[----:B------:R-:W-:Y:S05]  /*77e0*/  BSYNC B0 ;  /* 0x0000000000007941 */ /* 0x000fea0003800000 */
.L_x_163:
[----:B------:R-:W-:-:S03]  /*77f0*/  UMOV UR6, 0xffffffff ;  /* 0xffffffff00067882 */ /* 0x000fc60000000000 */
[----:B------:R-:W-:Y:S05]  /*7800*/  BRA.DIV UR6, `(.L_x_176) ;  /* 0x0000000606247947 */ /* 0x000fea000b800000 */
[----:B------:R-:W-:-:S13]  /*7810*/  ELECT P6, URZ, PT ;  /* 0x00000000003f782f */ /* 0x000fda00038c0000 */
.L_x_191:
[----:B------:R-:W-:Y:S04]  /*7820*/  BSSY B0, `(.L_x_177) ;  /* 0x0000022000007945 */ /* 0x000fe80003800000 */
[----:B------:R-:W-:Y:S05]  /*7830*/  @!P6 BRA `(.L_x_178) ;  /* 0x000000000080e947 */ /* 0x000fea0003800000 */
[----:B------:R-:W-:-:S04]  /*7840*/  LOP3.LUT R23, R23, 0x2, RZ, 0xfc, !PT ;  /* 0x0000000217177812 */ /* 0x000fc800078efcff */
[----:B------:R-:W-:-:S13]  /*7850*/  ISETP.NE.AND P0, PT, R23, 0x3, PT ;  /* 0x000000031700780c */ /* 0x000fda0003f05270 */
[----:B------:R-:W-:Y:S05]  /*7860*/  @!P0 BRA `(.L_x_179) ;  /* 0x0000000000048947 */ /* 0x000fea0003800000 */
[----:B------:R-:W-:Y:S01]  /*7870*/  BPT.TRAP 0x1 ;  /* 0x000000040000795c */ /* 0x000fe20000300000 */
.L_x_179:
[----:B------:R-:W0:Y:S01]  /*7880*/  S2R R5, SR_CgaCtaId ;  /* 0x0000000000057919 */ /* 0x000e220000008800 */
[----:B------:R-:W-:Y:S02]  /*7890*/  MOV R0, 0x400 ;  /* 0x0000040000007802 */ /* 0x000fe40000000f00 */
[----:B------:R-:W-:Y:S02]  /*78a0*/  SHF.L.U32 R2, R3, 0x1f, RZ ;  /* 0x0000001f03027819 */ /* 0x000fe400000006ff */
[----:B0-----:R-:W-:-:S05]  /*78b0*/  LEA R5, R5, R0, 0x18 ;  /* 0x0000000005057211 */ /* 0x001fca00078ec0ff */
[----:B------:R-:W-:-:S04]  /*78c0*/  VIADD R5, R5, 0x18 ;  /* 0x0000001805057836 */ /* 0x000fc80000000000 */
[C---:B------:R-:W-:Y:S02]  /*78d0*/  IMAD R7, R8.reuse, 0x8, R5 ;  /* 0x0000000808077824 */ /* 0x040fe400078e0205 */
[----:B------:R-:W-:Y:S02]  /*78e0*/  VIADD R8, R8, 0x1 ;  /* 0x0000000108087836 */ /* 0x000fe40000000000 */
[----:B------:R-:W0:Y:S03]  /*78f0*/  SYNCS.PHASECHK.TRANS64.TRYWAIT P0, [R7+URZ], R2 ;  /* 0x00000002070075a7 */ /* 0x000e26000800017f */
[----:B------:R-:W-:-:S04]  /*7900*/  ISETP.NE.AND P1, PT, R8, 0x3, PT ;  /* 0x000000030800780c */ /* 0x000fc80003f25270 */
[----:B------:R-:W-:Y:S02]  /*7910*/  SEL R0, RZ, 0x1, P1 ;  /* 0x00000001ff007807 */ /* 0x000fe40000800000 */
[----:B------:R-:W-:Y:S02]  /*7920*/  SEL R8, R8, RZ, P1 ;  /* 0x000000ff08087207 */ /* 0x000fe40000800000 */
[----:B------:R-:W-:-:S03]  /*7930*/  LOP3.LUT R9, R3, R0, RZ, 0x3c, !PT ;  /* 0x0000000003097212 */ /* 0x000fc600078e3cff */
[----:B------:R-:W-:Y:S01]  /*7940*/  IMAD R4, R8, 0x8, R5 ;  /* 0x0000000808047824 */ /* 0x000fe200078e0205 */
[----:B------:R-:W-:Y:S01]  /*7950*/  SHF.L.U32 R3, R9, 0x1f, RZ ;  /* 0x0000001f09037819 */ /* 0x000fe200000006ff */
[----:B0-----:R-:W-:Y:S06]  /*7960*/  @!P0 BRA `(.L_x_180) ;  /* 0x0000000000ec8947 */ /* 0x001fec0003800000 */
.L_x_192:
[----:B------:R-:W1:Y:S01]  /*7970*/  SYNCS.PHASECHK.TRANS64.TRYWAIT P0, [R4+URZ], R3 ;  /* 0x00000003040075a7 */ /* 0x000e62000800017f */
[----:B------:R-:W-:-:S05]  /*7980*/  VIADD R0, R8, 0x1 ;  /* 0x0000000108007836 */ /* 0x000fca0000000000 */
[----:B------:R-:W-:-:S04]  /*7990*/  ISETP.NE.AND P1, PT, R0, 0x3, PT ;  /* 0x000000030000780c */ /* 0x000fc80003f25270 */
[----:B0-----:R-:W-:Y:S02]  /*79a0*/  SEL R2, RZ, 0x1, P1 ;  /* 0x00000001ff027807 */ /* 0x001fe40000800000 */
[----:B------:R-:W-:Y:S02]  /*79b0*/  SEL R0, R0, RZ, P1 ;  /* 0x000000ff00007207 */ /* 0x000fe40000800000 */
[----:B------:R-:W-:Y:S01]  /*79c0*/  LOP3.LUT R2, R9, R2, RZ, 0x3c, !PT ;  /* 0x0000000209027212 */ /* 0x000fe200078e3cff */
[----:B-1----:R-:W-:Y:S06]  /*79d0*/  @!P0 BRA `(.L_x_181) ;  /* 0x0000000000e48947 */ /* 0x002fec0003800000 */
.L_x_193:
[----:B------:R-:W-:Y:S01]  /*79e0*/  IMAD R5, R0, 0x8, R5 ;  /* 0x0000000800057824 */ /* 0x000fe200078e0205 */
[----:B------:R-:W-:-:S07]  /*79f0*/  SHF.L.U32 R0, R2, 0x1f, RZ ;  /* 0x0000001f02007819 */ /* 0x000fce00000006ff */
.L_x_182:
[----:B-1----:R1:W2:Y:S02]  /*7a00*/  SYNCS.PHASECHK.TRANS64.TRYWAIT P0, [R5+URZ], R0 ;  /* 0x00000000050075a7 */ /* 0x0022a4000800017f */
[----:B--2---:R-:W-:Y:S05]  /*7a10*/  @!P0 NANOSLEEP.SYNCS 0x989680 ;  /* 0x009896800000895d */ /* 0x004fea0003900000 */
[----:B------:R-:W2:Y:S02]  /*7a20*/  @!P0 SYNCS.PHASECHK.TRANS64 P0, [R5+URZ], R0 ;  /* 0x00000000050085a7 */ /* 0x000ea4000800007f */
[----:B--2---:R-:W-:Y:S05]  /*7a30*/  @!P0 BRA `(.L_x_182) ;  /* 0xfffffffc00f08947 */ /* 0x004fea000383ffff */
.L_x_178:
[----:B------:R-:W-:Y:S05]  /*7a40*/  BSYNC B0 ;  /* 0x0000000000007941 */ /* 0x000fea0003800000 */
.L_x_177:
[----:B------:R-:W-:Y:S05]  /*7a50*/  EXIT ;  /* 0x000000000000794d */ /* 0x000fea0003800000 */
.L_x_15:
[----:B0-----:R-:W-:-:S04]  /*7a60*/  IMAD.U32 R3, RZ, RZ, UR43 ;  /* 0x0000002bff037e24 */ /* 0x001fc8000f8e00ff */
[----:B------:R0:W1:Y:S03]  /*7a70*/  SYNCS.PHASECHK.TRANS64.TRYWAIT P0, [R3+URZ+-0x8], R0 ;  /* 0xfffff800030075a7 */ /* 0x000066000800017f */
[----:B-1----:R-:W-:Y:S05]  /*7a80*/  @!P0 NANOSLEEP.SYNCS 0x989680 ;  /* 0x009896800000895d */ /* 0x002fea0003900000 */
[----:B------:R-:W1:Y:S02]  /*7a90*/  @!P0 SYNCS.PHASECHK.TRANS64 P0, [R3+URZ+-0x8], R0 ;  /* 0xfffff800030085a7 */ /* 0x000e64000800007f */
[----:B-1----:R-:W-:Y:S05]  /*7aa0*/  @!P0 BRA `(.L_x_15) ;  /* 0xfffffffc00ec8947 */ /* 0x002fea000383ffff */
[----:B------:R-:W-:Y:S05]  /*7ab0*/  BRA `(.L_x_183) ;  /* 0xffffff98009c7947 */ /* 0x000fea000383ffff */
.L_x_20:
[----:B-1----:R1:W2:Y:S02]  /*7ac0*/  SYNCS.PHASECHK.TRANS64.TRYWAIT P1, [R3+URZ], R0 ;  /* 0x00000000030075a7 */ /* 0x0022a4000802017f */
[----:B--2---:R-:W-:Y:S05]  /*7ad0*/  @!P1 NANOSLEEP.SYNCS 0x989680 ;  /* 0x009896800000995d */ /* 0x004fea0003900000 */
[----:B------:R-:W2:Y:S02]  /*7ae0*/  @!P1 SYNCS.PHASECHK.TRANS64 P1, [R3+URZ], R0 ;  /* 0x00000000030095a7 */ /* 0x000ea4000802007f */
[----:B--2---:R-:W-:Y:S05]  /*7af0*/  @!P1 BRA `(.L_x_20) ;  /* 0xfffffffc00f09947 */ /* 0x004fea000383ffff */
[----:B------:R-:W-:Y:S05]  /*7b00*/  BRA `(.L_x_19) ;  /* 0xffffff9c00107947 */ /* 0x000fea000383ffff */
.L_x_25:
[----:B-1----:R-:W-:-:S04]  /*7b10*/  IMAD.U32 R4, RZ, RZ, UR8 ;  /* 0x00000008ff047e24 */ /* 0x002fc8000f8e00ff */
[----:B------:R1:W2:Y:S03]  /*7b20*/  SYNCS.PHASECHK.TRANS64.TRYWAIT P1, [R4+URZ], R3 ;  /* 0x00000003040075a7 */ /* 0x0002a6000802017f */
[----:B--2---:R-:W-:Y:S05]  /*7b30*/  @!P1 NANOSLEEP.SYNCS 0x989680 ;  /* 0x009896800000995d */ /* 0x004fea0003900000 */
[----:B------:R-:W2:Y:S02]  /*7b40*/  @!P1 SYNCS.PHASECHK.TRANS64 P1, [R4+URZ], R3 ;  /* 0x00000003040095a7 */ /* 0x000ea4000802007f */
[----:B--2---:R-:W-:Y:S05]  /*7b50*/  @!P1 BRA `(.L_x_25) ;  /* 0xfffffffc00ec9947 */ /* 0x004fea000383ffff */
[----:B------:R-:W-:Y:S05]  /*7b60*/  BRA `(.L_x_24) ;  /* 0xffffffa000507947 */ /* 0x000fea000383ffff */
.L_x_31:
[----:B0-----:R-:W-:-:S04]  /*7b70*/  IMAD.U32 R3, RZ, RZ, UR43 ;  /* 0x0000002bff037e24 */ /* 0x001fc8000f8e00ff */
[----:B------:R0:W1:Y:S03]  /*7b80*/  SYNCS.PHASECHK.TRANS64.TRYWAIT P0, [R3+URZ+0x8], R0 ;  /* 0x00000800030075a7 */ /* 0x000066000800017f */
[----:B-1----:R-:W-:Y:S05]  /*7b90*/  @!P0 NANOSLEEP.SYNCS 0x989680 ;  /* 0x009896800000895d */ /* 0x002fea0003900000 */
[----:B------:R-:W1:Y:S02]  /*7ba0*/  @!P0 SYNCS.PHASECHK.TRANS64 P0, [R3+URZ+0x8], R0 ;  /* 0x00000800030085a7 */ /* 0x000e64000800007f */
[----:B-1----:R-:W-:Y:S05]  /*7bb0*/  @!P0 BRA `(.L_x_31) ;  /* 0xfffffffc00ec8947 */ /* 0x002fea000383ffff */
[----:B------:R-:W-:Y:S05]  /*7bc0*/  BRA `(.L_x_184) ;  /* 0xffffffa400ec7947 */ /* 0x000fea000383ffff */
.L_x_164:
[----:B------:R-:W-:Y:S01]  /*7bd0*/  BSSY B1, `(.L_x_185) ;  /* 0x0000006000017945 */ /* 0x000fe20003800000 */
[----:B------:R-:W-:-:S07]  /*7be0*/  IMAD.MOV.U32 R15, RZ, RZ, -0x1 ;  /* 0xffffffffff0f7424 */ /* 0x000fce00078e00ff */
[----:B-----5:R-:W-:Y:S05]  /*7bf0*/  WARPSYNC.COLLECTIVE R15, `(.L_x_186) ;  /* 0x000000000f0c7348 */ /* 0x020fea0003c00000 */
[----:B------:R-:W-:Y:S02]  /*7c00*/  ELECT P6, UR62, PT ;  /* 0x00000000003e782f */ /* 0x000fe400038c0000 */
[----:B------:R-:W-:Y:S01]  /*7c10*/  MOV R14, UR62 ;  /* 0x0000003e000e7c02 */ /* 0x000fe20008000f00 */
[----:B-----5:R-:W-:Y:S10]  /*7c20*/  ENDCOLLECTIVE ;  /* 0x000000000000791b */ /* 0x020ff40003800000 */
.L_x_186:
[----:B------:R-:W-:Y:S05]  /*7c30*/  BSYNC B1 ;  /* 0x0000000000017941 */ /* 0x000fea0003800000 */
.L_x_185:
[----:B------:R-:W-:Y:S05]  /*7c40*/  BRA `(.L_x_187) ;  /* 0xfffffff000007947 */ /* 0x000fea000383ffff */
.L_x_167:
[----:B-1----:R1:W2:Y:S02]  /*7c50*/  SYNCS.PHASECHK.TRANS64.TRYWAIT P1, [R11+URZ+0x18], R6 ;  /* 0x000018060b0075a7 */ /* 0x0022a4000802017f */
[----:B--2---:R-:W-:Y:S05]  /*7c60*/  @!P1 NANOSLEEP.SYNCS 0x989680 ;  /* 0x009896800000995d */ /* 0x004fea0003900000 */
[----:B------:R-:W2:Y:S02]  /*7c70*/  @!P1 SYNCS.PHASECHK.TRANS64 P1, [R11+URZ+0x18], R6 ;  /* 0x000018060b0095a7 */ /* 0x000ea4000802007f */
[----:B--2---:R-:W-:Y:S05]  /*7c80*/  @!P1 BRA `(.L_x_167) ;  /* 0xfffffffc00f09947 */ /* 0x004fea000383ffff */
[----:B------:R-:W-:Y:S05]  /*7c90*/  BRA `(.L_x_188) ;  /* 0xfffffff000347947 */ /* 0x000fea000383ffff */
.L_x_176:
[----:B------:R-:W-:Y:S01]  /*7ca0*/  BSSY B0, `(.L_x_189) ;  /* 0x0000006000007945 */ /* 0x000fe20003800000 */
[----:B------:R-:W-:-:S07]  /*7cb0*/  IMAD.MOV.U32 R15, RZ, RZ, -0x1 ;  /* 0xffffffffff0f7424 */ /* 0x000fce00078e00ff */
[----:B-----5:R-:W-:Y:S05]  /*7cc0*/  WARPSYNC.COLLECTIVE R15, `(.L_x_190) ;  /* 0x000000000f0c7348 */ /* 0x020fea0003c00000 */
[----:B------:R-:W-:Y:S02]  /*7cd0*/  ELECT P6, UR62, PT ;  /* 0x00000000003e782f */ /* 0x000fe400038c0000 */
[----:B------:R-:W-:Y:S01]  /*7ce0*/  MOV R14, UR62 ;  /* 0x0000003e000e7c02 */ /* 0x000fe20008000f00 */
[----:B-----5:R-:W-:Y:S10]  /*7cf0*/  ENDCOLLECTIVE ;  /* 0x000000000000791b */ /* 0x020ff40003800000 */
.L_x_190:
[----:B------:R-:W-:Y:S05]  /*7d00*/  BSYNC B0 ;  /* 0x0000000000007941 */ /* 0x000fea0003800000 */
.L_x_189:
[----:B------:R-:W-:Y:S05]  /*7d10*/  BRA `(.L_x_191) ;  /* 0xfffffff800c07947 */ /* 0x000fea000383ffff */
.L_x_180:
[----:B0-----:R0:W1:Y:S02]  /*7d20*/  SYNCS.PHASECHK.TRANS64.TRYWAIT P0, [R7+URZ], R2 ;  /* 0x00000002070075a7 */ /* 0x001064000800017f */
[----:B-1----:R-:W-:Y:S05]  /*7d30*/  @!P0 NANOSLEEP.SYNCS 0x989680 ;  /* 0x009896800000895d */ /* 0x002fea0003900000 */
[----:B------:R-:W1:Y:S02]  /*7d40*/  @!P0 SYNCS.PHASECHK.TRANS64 P0, [R7+URZ], R2 ;  /* 0x00000002070085a7 */ /* 0x000e64000800007f */
[----:B-1----:R-:W-:Y:S05]  /*7d50*/  @!P0 BRA `(.L_x_180) ;  /* 0xfffffffc00f08947 */ /* 0x002fea000383ffff */
[----:B------:R-:W-:Y:S05]  /*7d60*/  BRA `(.L_x_192) ;  /* 0xfffffffc00007947 */ /* 0x000fea000383ffff */
.L_x_181:
[----:B0-----:R0:W1:Y:S02]  /*7d70*/  SYNCS.PHASECHK.TRANS64.TRYWAIT P0, [R4+URZ], R3 ;  /* 0x00000003040075a7 */ /* 0x001064000800017f */
[----:B-1----:R-:W-:Y:S05]  /*7d80*/  @!P0 NANOSLEEP.SYNCS 0x989680 ;  /* 0x009896800000895d */ /* 0x002fea0003900000 */
[----:B------:R-:W1:Y:S02]  /*7d90*/  @!P0 SYNCS.PHASECHK.TRANS64 P0, [R4+URZ], R3 ;  /* 0x00000003040085a7 */ /* 0x000e64000800007f */
[----:B-1----:R-:W-:Y:S05]  /*7da0*/  @!P0 BRA `(.L_x_181) ;  /* 0xfffffffc00f08947 */ /* 0x002fea000383ffff */
[----:B------:R-:W-:Y:S05]  /*7db0*/  BRA `(.L_x_193) ;  /* 0xfffffffc00087947 */ /* 0x000fea000383ffff */
.L_x_194:
[----:B------:R-:W-:-:S00]  /*7dc0*/  BRA `(.L_x_194) ;  /* 0xfffffffc00fc7947 */ /* 0x000fc0000383ffff */
[----:B------:R-:W-:-:S00]  /*7dd0*/  NOP ;  /* 0x0000000000007918 */ /* 0x000fc00000000000 */
        /* <DEDUP_REMOVED lines=10> */
.L_x_195:


//--------------------- .nv.global.init           --------------------------
	.section	.nv.global.init,"aw",@progbits
.nv.global.init:
	.type		$str$22,@object
	.size		$str$22,($str$23 - $str$22)
$str$22:
        /*0000*/ 	.byte	0x6b, 0x5f, 0x74, 0x69, 0x6c, 0x65, 0x5f, 0x63, 0x6f, 0x75, 0x6e, 0x74, 0x20, 0x3e, 0x3d, 0x20
        /*0010*/ 	.byte	0x31, 0x00
	.type		$str$23,@object
	.size		$str$23,(__unnamed_1 - $str$23)
$str$23:
        /*0012*/ 	.byte	0x2f, 0x74, 0x6d, 0x70, 0x2f, 0x63, 0x75, 0x74, 0x6c, 0x61, 0x73, 0x73, 0x5f, 0x73, 0x77, 0x65
        /*0022*/ 	.byte	0x65, 0x70, 0x5f, 0x73, 0x72, 0x63, 0x2f, 0x69, 0x6e, 0x63, 0x6c, 0x75, 0x64, 0x65, 0x2f, 0x63
        /*0032*/ 	.byte	0x75, 0x74, 0x6c, 0x61, 0x73, 0x73, 0x2f, 0x67, 0x65, 0x6d, 0x6d, 0x2f, 0x63, 0x6f, 0x6c, 0x6c
        /*0042*/ 	.byte	0x65, 0x63, 0x74, 0x69, 0x76, 0x65, 0x2f, 0x73, 0x6d, 0x39, 0x30, 0x5f, 0x6d, 0x6d, 0x61, 0x5f
        /*0052*/ 	.byte	0x74, 0x6d, 0x61, 0x5f, 0x67, 0x6d, 0x6d, 0x61, 0x5f, 0x73, 0x73, 0x5f, 0x77, 0x61, 0x72, 0x70
        /*0062*/ 	.byte	0x73, 0x70, 0x65, 0x63, 0x69, 0x61, 0x6c, 0x69, 0x7a, 0x65, 0x64, 0x2e, 0x68, 0x70, 0x70, 0x00
	.type		__unnamed_1,@object
	.size		__unnamed_1,(.L_0 - __unnamed_1)
__unnamed_1:
        /*0072*/ 	.byte	0x76, 0x6f, 0x69, 0x64, 0x20, 0x63, 0x75, 0x74, 0x6c, 0x61, 0x73, 0x73, 0x3a, 0x3a, 0x67, 0x65
        /* <DEDUP_REMOVED lines=180> */
        /*0bc2*/ 	.byte	0x5d, 0x00
.L_0:


//--------------------- .nv.shared._ZN7cutlass13device_kernelINS_4gemm6kernel13GemmUniversalIN4cute5tupleIJiiiiEEENS1_10collective13CollectiveMmaINS1_34MainloopSm90TmaGmmaWarpSpecializedILi3ENS5_IJNS4_1CILi1EEESB_SB_EEENS1_32KernelTmaWarpSpecializedPingpongEEENS5_IJNSA_ILi64EEENSA_ILi128EEESG_EEENS_10bfloat16_tENS5_IJlSB_lEEESI_SJ_NS4_8TiledMMAINS4_8MMA_AtomIJNS4_4SM904GMMA28MMA_64x128x16_F32BF16BF16_SSILNSN_5MajorE0ELSP_0ELNSN_7ScaleInE1ELSQ_1EEEEEENS4_6LayoutISC_NS5_IJNSA_ILi0EEESU_SU_EEEEENS5_IJNS4_10UnderscoreESX_SX_EEEEENS4_13SM90_TMA_LOADENS4_14ComposedLayoutINS4_7SwizzleILi3ELi4ELi3EEENS4_18smem_ptr_flag_bitsILi16EEENST_INS5_IJNSA_ILi8EEESF_EEENS5_IJSF_SB_EEEEEEEvNS4_8identityES10_S1A_vS1B_EENS_8epilogue10collective6detail29Sm90TmaWarpSpecializedAdapterINS1E_15DefaultEpilogueISI_SJ_SJ_NS1D_6thread17LinearCombinationISI_Li1EffLNS1I_9ScaleType4KindE0ELNS_15FloatRoundStyleE2ESI_EENS1_15EpilogueDefaultEEEEEvvEEEEvNT_6ParamsE --------------------------
	.section	.nv.shared._ZN7cutlass13device_kernelINS_4gemm6kernel13GemmUniversalIN4cute5tupleIJiiiiEEENS1_10collective13CollectiveMmaINS1_34MainloopSm90TmaGmmaWarpSpecializedILi3ENS5_IJNS4_1CILi1EEESB_SB_EEENS1_32KernelTmaWarpSpecializedPingpongEEENS5_IJNSA_ILi64EEENSA_ILi128EEESG_EEENS_10bfloat16_tENS5_IJlSB_lEEESI_SJ_NS4_8TiledMMAINS4_8MMA_AtomIJNS4_4SM904GMMA28MMA_64x128x16_F32BF16BF16_SSILNSN_5MajorE0ELSP_0ELNSN_7ScaleInE1ELSQ_1EEEEEENS4_6LayoutISC_NS5_IJNSA_ILi0EEESU_SU_EEEEENS5_IJNS4_10UnderscoreESX_SX_EEEEENS4_13SM90_TMA_LOADENS4_14ComposedLayoutINS4_7SwizzleILi3ELi4ELi3EEENS4_18smem_ptr_flag_bitsILi16EEENST_INS5_IJNSA_ILi8EEESF_EEENS5_IJSF_SB_EEEEEEEvNS4_8identityES10_S1A_vS1B_EENS_8epilogue10collective6detail29Sm90TmaWarpSpecializedAdapterINS1E_15DefaultEpilogueISI_SJ_SJ_NS1D_6thread17LinearCombinationISI_Li1EffLNS1I_9ScaleType4KindE0ELNS_15FloatRoundStyleE2ESI_EENS1_15EpilogueDefaultEEEEEvvEEEEvNT_6ParamsE,"aw",@nobits
	.sectionflags	@""
	.align	16
	.zero		1024


//--------------------- .nv.shared.reserved.0     --------------------------
	.section	.nv.shared.reserved.0,"aw",@nobits
	.weak		__nv_reservedSMEM_offset_0_alias
	.size		__nv_reservedSMEM_offset_0_alias, 0, 0
	.other		__nv_reservedSMEM_offset_0_alias,@"STO_CUDA_RESERVED_SHARED STV_DEFAULT"
__nv_reservedSMEM_offset_0_alias:
	.zero		0


//--------------------- .nv.global                --------------------------
	.section	.nv.global,"aw",@nobits
.nv.global:
	.type		_ZN39_INTERNAL_88b3e758_4_k_cu_2dba15eb_28864cute1_E,@object
	.size		_ZN39_INTERNAL_88b3e758_4_k_cu_2dba15eb_28864cute1_E,(_ZN39_INTERNAL_88b3e758_4_k_cu_2dba15eb_28864cuda3std3__45__cpo6cbeginE - _ZN39_INTERNAL_88b3e758_4_k_cu_2dba15eb_28864cute1_E)
_ZN39_INTERNAL_88b3e758_4_k_cu_2dba15eb_28864cute1_E:
	.zero		1
	.type		_ZN39_INTERNAL_88b3e758_4_k_cu_2dba15eb_28864cuda3std3__45__cpo6cbeginE,@object
	.size		_ZN39_INTERNAL_88b3e758_4_k_cu_2dba15eb_28864cuda3std3__45__cpo6cbeginE,(_ZN39_INTERNAL_88b3e758_4_k_cu_2dba15eb_28864cuda3std3__48in_placeE - _ZN39_INTERNAL_88b3e758_4_k_cu_2dba15eb_28864cuda3std3__45__cpo6cbeginE)
_ZN39_INTERNAL_88b3e758_4_k_cu_2dba15eb_28864cuda3std3__45__cpo6cbeginE:
	.zero		1
	.type		_ZN39_INTERNAL_88b3e758_4_k_cu_2dba15eb_28864cuda3std3__48in_placeE,@object
	.size		_ZN39_INTERNAL_88b3e758_4_k_cu_2dba15eb_28864cuda3std3__48in_placeE,(_ZN39_INTERNAL_88b3e758_4_k_cu_2dba15eb_28864cuda3std6ranges3__45__cpo9iter_moveE - _ZN39_INTERNAL_88b3e758_4_k_cu_2dba15eb_28864cuda3std3__48in_placeE)
_ZN39_INTERNAL_88b3e758_4_k_cu_2dba15eb_28864cuda3std3__48in_placeE:
	.zero		1
	.type		_ZN39_INTERNAL_88b3e758_4_k_cu_2dba15eb_28864cuda3std6ranges3__45__cpo9iter_moveE,@object
	.size		_ZN39_INTERNAL_88b3e758_4_k_cu_2dba15eb_28864cuda3std6ranges3__45__cpo9iter_moveE,(_ZN39_INTERNAL_88b3e758_4_k_cu_2dba15eb_28864cuda3std3__45__cpo5beginE - _ZN39_INTERNAL_88b3e758_4_k_cu_2dba15eb_28864cuda3std6ranges3__45__cpo9iter_moveE)
_ZN39_INTERNAL_88b3e758_4_k_cu_2dba15eb_28864cuda3std6ranges3__45__cpo9iter_moveE:
	.zero		1
	.type		_ZN39_INTERNAL_88b3e758_4_k_cu_2dba15eb_28864cuda3std3__45__cpo5beginE,@object
	.size		_ZN39_INTERNAL_88b3e758_4_k_cu_2dba15eb_28864cuda3std3__45__cpo5beginE,(_ZN39_INTERNAL_88b3e758_4_k_cu_2dba15eb_28864cuda3std3__441_GLOBAL__N__88b3e758_4_k_cu_2dba15eb_28866ignoreE - _ZN39_INTERNAL_88b3e758_4_k_cu_2dba15eb_28864cuda3std3__45__cpo5beginE)
_ZN39_INTERNAL_88b3e758_4_k_cu_2dba15eb_28864cuda3std3__45__cpo5beginE:
	.zero		1
	.type		_ZN39_INTERNAL_88b3e758_4_k_cu_2dba15eb_28864cuda3std3__441_GLOBAL__N__88b3e758_4_k_cu_2dba15eb_28866ignoreE,@object
	.size		_ZN39_INTERNAL_88b3e758_4_k_cu_2dba15eb_28864cuda3std3__441_GLOBAL__N__88b3e758_4_k_cu_2dba15eb_28866ignoreE,(_ZN39_INTERNAL_88b3e758_4_k_cu_2dba15eb_28864cute7productE - _ZN39_INTERNAL_88b3e758_4_k_cu_2dba15eb_28864cuda3std3__441_GLOBAL__N__88b3e758_4_k_cu_2dba15eb_28866ignoreE)
_ZN39_INTERNAL_88b3e758_4_k_cu_2dba15eb_28864cuda3std3__441_GLOBAL__N__88b3e758_4_k_cu_2dba15eb_28866ignoreE:
	.zero		1
	.type		_ZN39_INTERNAL_88b3e758_4_k_cu_2dba15eb_28864cute7productE,@object
	.size		_ZN39_INTERNAL_88b3e758_4_k_cu_2dba15eb_28864cute7productE,(_ZN39_INTERNAL_88b3e758_4_k_cu_2dba15eb_28864cuda3std3__45__cpo3endE - _ZN39_INTERNAL_88b3e758_4_k_cu_2dba15eb_28864cute7productE)
_ZN39_INTERNAL_88b3e758_4_k_cu_2dba15eb_28864cute7productE:
	.zero		1
	.type		_ZN39_INTERNAL_88b3e758_4_k_cu_2dba15eb_28864cuda3std3__45__cpo3endE,@object
	.size		_ZN39_INTERNAL_88b3e758_4_k_cu_2dba15eb_28864cuda3std3__45__cpo3endE,(_ZN39_INTERNAL_88b3e758_4_k_cu_2dba15eb_28864cuda3std3__419piecewise_constructE - _ZN39_INTERNAL_88b3e758_4_k_cu_2dba15eb_28864cuda3std3__45__cpo3endE)
_ZN39_INTERNAL_88b3e758_4_k_cu_2dba15eb_28864cuda3std3__45__cpo3endE:
	.zero		1
	.type		_ZN39_INTERNAL_88b3e758_4_k_cu_2dba15eb_28864cuda3std3__419piecewise_constructE,@object
	.size		_ZN39_INTERNAL_88b3e758_4_k_cu_2dba15eb_28864cuda3std3__419piecewise_constructE,(_ZN39_INTERNAL_88b3e758_4_k_cu_2dba15eb_28864cuda3std3__45__cpo4cendE - _ZN39_INTERNAL_88b3e758_4_k_cu_2dba15eb_28864cuda3std3__419piecewise_constructE)
_ZN39_INTERNAL_88b3e758_4_k_cu_2dba15eb_28864cuda3std3__419piecewise_constructE:
	.zero		1
	.type		_ZN39_INTERNAL_88b3e758_4_k_cu_2dba15eb_28864cuda3std3__45__cpo4cendE,@object
	.size		_ZN39_INTERNAL_88b3e758_4_k_cu_2dba15eb_28864cuda3std3__45__cpo4cendE,(_ZN39_INTERNAL_88b3e758_4_k_cu_2dba15eb_28864cuda3std6ranges3__45__cpo4swapE - _ZN39_INTERNAL_88b3e758_4_k_cu_2dba15eb_28864cuda3std3__45__cpo4cendE)
_ZN39_INTERNAL_88b3e758_4_k_cu_2dba15eb_28864cuda3std3__45__cpo4cendE:
	.zero		1
	.type		_ZN39_INTERNAL_88b3e758_4_k_cu_2dba15eb_28864cuda3std6ranges3__45__cpo4swapE,@object
	.size		_ZN39_INTERNAL_88b3e758_4_k_cu_2dba15eb_28864cuda3std6ranges3__45__cpo4swapE,(.L_8 - _ZN39_INTERNAL_88b3e758_4_k_cu_2dba15eb_28864cuda3std6ranges3__45__cpo4swapE)
_ZN39_INTERNAL_88b3e758_4_k_cu_2dba15eb_28864cuda3std6ranges3__45__cpo4swapE:
	.zero		1
.L_8:


//--------------------- .nv.constant0._ZN7cutlass13device_kernelINS_4gemm6kernel13GemmUniversalIN4cute5tupleIJiiiiEEENS1_10collective13CollectiveMmaINS1_34MainloopSm90TmaGmmaWarpSpecializedILi3ENS5_IJNS4_1CILi1EEESB_SB_EEENS1_32KernelTmaWarpSpecializedPingpongEEENS5_IJNSA_ILi64EEENSA_ILi128EEESG_EEENS_10bfloat16_tENS5_IJlSB_lEEESI_SJ_NS4_8TiledMMAINS4_8MMA_AtomIJNS4_4SM904GMMA28MMA_64x128x16_F32BF16BF16_SSILNSN_5MajorE0ELSP_0ELNSN_7ScaleInE1ELSQ_1EEEEEENS4_6LayoutISC_NS5_IJNSA_ILi0EEESU_SU_EEEEENS5_IJNS4_10UnderscoreESX_SX_EEEEENS4_13SM90_TMA_LOADENS4_14ComposedLayoutINS4_7SwizzleILi3ELi4ELi3EEENS4_18smem_ptr_flag_bitsILi16EEENST_INS5_IJNSA_ILi8EEESF_EEENS5_IJSF_SB_EEEEEEEvNS4_8identityES10_S1A_vS1B_EENS_8epilogue10collective6detail29Sm90TmaWarpSpecializedAdapterINS1E_15DefaultEpilogueISI_SJ_SJ_NS1D_6thread17LinearCombinationISI_Li1EffLNS1I_9ScaleType4KindE0ELNS_15FloatRoundStyleE2ESI_EENS1_15EpilogueDefaultEEEEEvvEEEEvNT_6ParamsE --------------------------
	.section	.nv.constant0._ZN7cutlass13device_kernelINS_4gemm6kernel13GemmUniversalIN4cute5tupleIJiiiiEEENS1_10collective13CollectiveMmaINS1_34MainloopSm90TmaGmmaWarpSpecializedILi3ENS5_IJNS4_1CILi1EEESB_SB_EEENS1_32KernelTmaWarpSpecializedPingpongEEENS5_IJNSA_ILi64EEENSA_ILi128EEESG_EEENS_10bfloat16_tENS5_IJlSB_lEEESI_SJ_NS4_8TiledMMAINS4_8MMA_AtomIJNS4_4SM904GMMA28MMA_64x128x16_F32BF16BF16_SSILNSN_5MajorE0ELSP_0ELNSN_7ScaleInE1ELSQ_1EEEEEENS4_6LayoutISC_NS5_IJNSA_ILi0EEESU_SU_EEEEENS5_IJNS4_10UnderscoreESX_SX_EEEEENS4_13SM90_TMA_LOADENS4_14ComposedLayoutINS4_7SwizzleILi3ELi4ELi3EEENS4_18smem_ptr_flag_bitsILi16EEENST_INS5_IJNSA_ILi8EEESF_EEENS5_IJSF_SB_EEEEEEEvNS4_8identityES10_S1A_vS1B_EENS_8epilogue10collective6detail29Sm90TmaWarpSpecializedAdapterINS1E_15DefaultEpilogueISI_SJ_SJ_NS1D_6thread17LinearCombinationISI_Li1EffLNS1I_9ScaleType4KindE0ELNS_15FloatRoundStyleE2ESI_EENS1_15EpilogueDefaultEEEEEvvEEEEvNT_6ParamsE,"a",@progbits
	.sectionflags	@""
	.align	4
.nv.constant0._ZN7cutlass13device_kernelINS_4gemm6kernel13GemmUniversalIN4cute5tupleIJiiiiEEENS1_10collective13CollectiveMmaINS1_34MainloopSm90TmaGmmaWarpSpecializedILi3ENS5_IJNS4_1CILi1EEESB_SB_EEENS1_32KernelTmaWarpSpecializedPingpongEEENS5_IJNSA_ILi64EEENSA_ILi128EEESG_EEENS_10bfloat16_tENS5_IJlSB_lEEESI_SJ_NS4_8TiledMMAINS4_8MMA_AtomIJNS4_4SM904GMMA28MMA_64x128x16_F32BF16BF16_SSILNSN_5MajorE0ELSP_0ELNSN_7ScaleInE1ELSQ_1EEEEEENS4_6LayoutISC_NS5_IJNSA_ILi0EEESU_SU_EEEEENS5_IJNS4_10UnderscoreESX_SX_EEEEENS4_13SM90_TMA_LOADENS4_14ComposedLayoutINS4_7SwizzleILi3ELi4ELi3EEENS4_18smem_ptr_flag_bitsILi16EEENST_INS5_IJNSA_ILi8EEESF_EEENS5_IJSF_SB_EEEEEEEvNS4_8identityES10_S1A_vS1B_EENS_8epilogue10collective6detail29Sm90TmaWarpSpecializedAdapterINS1E_15DefaultEpilogueISI_SJ_SJ_NS1D_6thread17LinearCombinationISI_Li1EffLNS1I_9ScaleType4KindE0ELNS_15FloatRoundStyleE2ESI_EENS1_15EpilogueDefaultEEEEEvvEEEEvNT_6ParamsE:
	.zero		1664


//--------------------- SYMBOLS --------------------------

	.type		.nv.reservedSmem.offset0,@object
	.size		.nv.reservedSmem.offset0,0x4
	.type		__assertfail,@function
